//
// Generated by NVIDIA NVVM Compiler
//
// Compiler Build ID: CL-36424714
// Cuda compilation tools, release 13.0, V13.0.88
// Based on NVVM 20.0.0
//

.version 9.0
.target sm_100
.address_size 64

	// .globl	_Z15calcCooleyTukeyP10complexNumS0_
// _ZZ15calcCooleyTukeyP10complexNumS0_E4tile has been demoted
.global .align 4 .b8 __cudart_i2opi_f[24] = {65, 144, 67, 60, 153, 149, 98, 219, 192, 221, 52, 245, 209, 87, 39, 252, 41, 21, 68, 78, 110, 131, 249, 162};

.visible .entry _Z15calcCooleyTukeyP10complexNumS0_(
	.param .u64 .ptr .align 1 _Z15calcCooleyTukeyP10complexNumS0__param_0,
	.param .u64 .ptr .align 1 _Z15calcCooleyTukeyP10complexNumS0__param_1
)
{
	.local .align 4 .b8 	__local_depot0[28];
	.reg .b64 	%SP;
	.reg .b64 	%SPL;
	.reg .pred 	%p<67>;
	.reg .b16 	%rs<3>;
	.reg .b32 	%r<336>;
	.reg .b32 	%f<210>;
	.reg .b64 	%rd<150>;
	.reg .b64 	%fd<25>;
	// demoted variable
	.shared .align 4 .b8 _ZZ15calcCooleyTukeyP10complexNumS0_E4tile[8192];
	mov.u64 	%SPL, __local_depot0;
	add.u64 	%rd1, %SPL, 0;
	add.u64 	%rd2, %SPL, 0;
	add.u64 	%rd3, %SPL, 0;
	add.u64 	%rd4, %SPL, 0;
	add.u64 	%rd5, %SPL, 0;
	add.u64 	%rd6, %SPL, 0;
	add.u64 	%rd7, %SPL, 0;
	add.u64 	%rd8, %SPL, 0;
	mov.u32 	%r116, %ntid.x;
	mov.u32 	%r117, %ctaid.x;
	mov.u32 	%r118, %tid.x;
	mad.lo.s32 	%r1, %r116, %r117, %r118;
	cvt.u16.u32 	%rs1, %r116;
	div.u16 	%rs2, 8192, %rs1;
	cvt.u32.u16 	%r2, %rs2;
	add.s32 	%r119, %r1, 4096;
	cvt.rn.f64.s32 	%fd1, %r119;
	mov.f32 	%f198, 0f00000000;
	mov.b32 	%r302, 0;
	shl.b32 	%r124, %r118, 3;
	mov.u32 	%r125, _ZZ15calcCooleyTukeyP10complexNumS0_E4tile;
	add.s32 	%r126, %r125, %r124;
	cvt.rn.f64.s32 	%fd4, %r1;
	mov.f32 	%f199, %f198;
	mov.f32 	%f200, %f198;
	mov.f32 	%f201, %f198;
$L__BB0_1:
	ld.param.u64 	%rd139, [_Z15calcCooleyTukeyP10complexNumS0__param_1];
	mul.lo.s32 	%r4, %r302, %r116;
	add.s32 	%r123, %r4, %r118;
	cvta.to.global.u64 	%rd47, %rd139;
	mul.wide.u32 	%rd48, %r123, 8;
	add.s64 	%rd49, %rd47, %rd48;
	ld.global.f32 	%f50, [%rd49];
	ld.global.f32 	%f51, [%rd49+4];
	st.shared.f32 	[%r126], %f50;
	st.shared.f32 	[%r126+4], %f51;
	bar.sync 	0;
	mov.b32 	%r303, 0;
$L__BB0_2:
	add.s32 	%r127, %r303, %r4;
	cvt.rn.f64.u32 	%fd3, %r127;
	mul.f64 	%fd2, %fd3, 0d401921FB54442D18;
	mul.f64 	%fd5, %fd2, %fd4;
	mul.f64 	%fd6, %fd5, 0d3F20000000000000;
	cvt.rn.f32.f64 	%f9, %fd6;
	shl.b32 	%r128, %r303, 3;
	mov.u32 	%r129, _ZZ15calcCooleyTukeyP10complexNumS0_E4tile;
	add.s32 	%r6, %r129, %r128;
	ld.shared.f32 	%f10, [%r6];
	mul.f32 	%f52, %f9, 0f3F22F983;
	cvt.rni.s32.f32 	%r319, %f52;
	cvt.rn.f32.s32 	%f53, %r319;
	fma.rn.f32 	%f54, %f53, 0fBFC90FDA, %f9;
	fma.rn.f32 	%f55, %f53, 0fB3A22168, %f54;
	fma.rn.f32 	%f205, %f53, 0fA7C234C5, %f55;
	abs.f32 	%f12, %f9;
	setp.ltu.f32 	%p1, %f12, 0f47CE4780;
	mov.u32 	%r307, %r319;
	mov.f32 	%f202, %f205;
	@%p1 bra 	$L__BB0_10;
	setp.neu.f32 	%p2, %f12, 0f7F800000;
	@%p2 bra 	$L__BB0_5;
	mov.f32 	%f58, 0f00000000;
	mul.rn.f32 	%f202, %f9, %f58;
	mov.b32 	%r307, 0;
	bra.uni 	$L__BB0_10;
$L__BB0_5:
	mov.b32 	%r8, %f9;
	shl.b32 	%r131, %r8, 8;
	or.b32  	%r9, %r131, -2147483648;
	mov.b64 	%rd142, 0;
	mov.b32 	%r304, 0;
	mov.u64 	%rd140, __cudart_i2opi_f;
	mov.u64 	%rd141, %rd8;
$L__BB0_6:
	.pragma "nounroll";
	ld.global.nc.u32 	%r132, [%rd140];
	mad.wide.u32 	%rd52, %r132, %r9, %rd142;
	shr.u64 	%rd142, %rd52, 32;
	st.local.u32 	[%rd141], %rd52;
	add.s32 	%r304, %r304, 1;
	add.s64 	%rd141, %rd141, 4;
	add.s64 	%rd140, %rd140, 4;
	setp.ne.s32 	%p3, %r304, 6;
	@%p3 bra 	$L__BB0_6;
	shr.u32 	%r133, %r8, 23;
	st.local.u32 	[%rd8+24], %rd142;
	and.b32  	%r12, %r133, 31;
	and.b32  	%r134, %r133, 224;
	add.s32 	%r135, %r134, -128;
	shr.u32 	%r136, %r135, 5;
	mul.wide.u32 	%rd53, %r136, 4;
	sub.s64 	%rd15, %rd8, %rd53;
	ld.local.u32 	%r305, [%rd15+24];
	ld.local.u32 	%r306, [%rd15+20];
	setp.eq.s32 	%p4, %r12, 0;
	@%p4 bra 	$L__BB0_9;
	shf.l.wrap.b32 	%r305, %r306, %r305, %r12;
	ld.local.u32 	%r137, [%rd15+16];
	shf.l.wrap.b32 	%r306, %r137, %r306, %r12;
$L__BB0_9:
	shr.u32 	%r138, %r305, 30;
	shf.l.wrap.b32 	%r139, %r306, %r305, 2;
	shl.b32 	%r140, %r306, 2;
	shr.u32 	%r141, %r139, 31;
	add.s32 	%r142, %r141, %r138;
	neg.s32 	%r143, %r142;
	setp.lt.s32 	%p5, %r8, 0;
	selp.b32 	%r307, %r143, %r142, %p5;
	xor.b32  	%r144, %r139, %r8;
	shr.s32 	%r145, %r139, 31;
	xor.b32  	%r146, %r145, %r139;
	xor.b32  	%r147, %r145, %r140;
	cvt.u64.u32 	%rd54, %r146;
	shl.b64 	%rd55, %rd54, 32;
	cvt.u64.u32 	%rd56, %r147;
	or.b64  	%rd57, %rd55, %rd56;
	cvt.rn.f64.s64 	%fd7, %rd57;
	mul.f64 	%fd8, %fd7, 0d3BF921FB54442D19;
	cvt.rn.f32.f64 	%f56, %fd8;
	neg.f32 	%f57, %f56;
	setp.lt.s32 	%p6, %r144, 0;
	selp.f32 	%f202, %f57, %f56, %p6;
$L__BB0_10:
	add.s32 	%r149, %r307, 1;
	mul.rn.f32 	%f59, %f202, %f202;
	and.b32  	%r150, %r307, 1;
	setp.eq.b32 	%p8, %r150, 1;
	selp.f32 	%f60, %f202, 0f3F800000, %p8;
	fma.rn.f32 	%f61, %f59, %f60, 0f00000000;
	fma.rn.f32 	%f62, %f59, 0f37CBAC00, 0fBAB607ED;
	selp.f32 	%f63, 0fB94D4153, %f62, %p8;
	selp.f32 	%f64, 0f3C0885E4, 0f3D2AAABB, %p8;
	fma.rn.f32 	%f65, %f63, %f59, %f64;
	selp.f32 	%f66, 0fBE2AAAA8, 0fBEFFFFFF, %p8;
	fma.rn.f32 	%f67, %f65, %f59, %f66;
	fma.rn.f32 	%f68, %f67, %f61, %f60;
	and.b32  	%r151, %r149, 2;
	setp.eq.s32 	%p9, %r151, 0;
	mov.f32 	%f69, 0f00000000;
	sub.f32 	%f70, %f69, %f68;
	selp.f32 	%f16, %f68, %f70, %p9;
	ld.shared.f32 	%f17, [%r6+4];
	mov.u32 	%r311, %r319;
	mov.f32 	%f203, %f205;
	@%p1 bra 	$L__BB0_18;
	setp.neu.f32 	%p10, %f12, 0f7F800000;
	@%p10 bra 	$L__BB0_13;
	mov.f32 	%f73, 0f00000000;
	mul.rn.f32 	%f203, %f9, %f73;
	mov.b32 	%r311, 0;
	bra.uni 	$L__BB0_18;
$L__BB0_13:
	mov.b32 	%r21, %f9;
	shl.b32 	%r153, %r21, 8;
	or.b32  	%r22, %r153, -2147483648;
	mov.b64 	%rd143, 0;
	mov.b32 	%r308, 0;
$L__BB0_14:
	.pragma "nounroll";
	mul.wide.u32 	%rd59, %r308, 4;
	mov.u64 	%rd60, __cudart_i2opi_f;
	add.s64 	%rd61, %rd60, %rd59;
	ld.global.nc.u32 	%r154, [%rd61];
	mad.wide.u32 	%rd62, %r154, %r22, %rd143;
	shr.u64 	%rd143, %rd62, 32;
	add.s64 	%rd63, %rd7, %rd59;
	st.local.u32 	[%rd63], %rd62;
	add.s32 	%r308, %r308, 1;
	setp.ne.s32 	%p11, %r308, 6;
	@%p11 bra 	$L__BB0_14;
	shr.u32 	%r155, %r21, 23;
	st.local.u32 	[%rd7+24], %rd143;
	and.b32  	%r25, %r155, 31;
	and.b32  	%r156, %r155, 224;
	add.s32 	%r157, %r156, -128;
	shr.u32 	%r158, %r157, 5;
	mul.wide.u32 	%rd64, %r158, 4;
	sub.s64 	%rd18, %rd7, %rd64;
	ld.local.u32 	%r309, [%rd18+24];
	ld.local.u32 	%r310, [%rd18+20];
	setp.eq.s32 	%p12, %r25, 0;
	@%p12 bra 	$L__BB0_17;
	shf.l.wrap.b32 	%r309, %r310, %r309, %r25;
	ld.local.u32 	%r159, [%rd18+16];
	shf.l.wrap.b32 	%r310, %r159, %r310, %r25;
$L__BB0_17:
	shr.u32 	%r160, %r309, 30;
	shf.l.wrap.b32 	%r161, %r310, %r309, 2;
	shl.b32 	%r162, %r310, 2;
	shr.u32 	%r163, %r161, 31;
	add.s32 	%r164, %r163, %r160;
	neg.s32 	%r165, %r164;
	setp.lt.s32 	%p13, %r21, 0;
	selp.b32 	%r311, %r165, %r164, %p13;
	xor.b32  	%r166, %r161, %r21;
	shr.s32 	%r167, %r161, 31;
	xor.b32  	%r168, %r167, %r161;
	xor.b32  	%r169, %r167, %r162;
	cvt.u64.u32 	%rd65, %r168;
	shl.b64 	%rd66, %rd65, 32;
	cvt.u64.u32 	%rd67, %r169;
	or.b64  	%rd68, %rd66, %rd67;
	cvt.rn.f64.s64 	%fd9, %rd68;
	mul.f64 	%fd10, %fd9, 0d3BF921FB54442D19;
	cvt.rn.f32.f64 	%f71, %fd10;
	neg.f32 	%f72, %f71;
	setp.lt.s32 	%p14, %r166, 0;
	selp.f32 	%f203, %f72, %f71, %p14;
$L__BB0_18:
	mul.rn.f32 	%f74, %f203, %f203;
	and.b32  	%r171, %r311, 1;
	setp.eq.b32 	%p16, %r171, 1;
	selp.f32 	%f75, 0f3F800000, %f203, %p16;
	fma.rn.f32 	%f76, %f74, %f75, 0f00000000;
	fma.rn.f32 	%f77, %f74, 0f37CBAC00, 0fBAB607ED;
	selp.f32 	%f78, %f77, 0fB94D4153, %p16;
	selp.f32 	%f79, 0f3D2AAABB, 0f3C0885E4, %p16;
	fma.rn.f32 	%f80, %f78, %f74, %f79;
	selp.f32 	%f81, 0fBEFFFFFF, 0fBE2AAAA8, %p16;
	fma.rn.f32 	%f82, %f80, %f74, %f81;
	fma.rn.f32 	%f83, %f82, %f76, %f75;
	and.b32  	%r172, %r311, 2;
	setp.eq.s32 	%p17, %r172, 0;
	mov.f32 	%f84, 0f00000000;
	sub.f32 	%f85, %f84, %f83;
	selp.f32 	%f86, %f83, %f85, %p17;
	mul.f32 	%f87, %f17, %f86;
	fma.rn.f32 	%f88, %f10, %f16, %f87;
	add.f32 	%f199, %f199, %f88;
	mov.u32 	%r315, %r319;
	mov.f32 	%f204, %f205;
	@%p1 bra 	$L__BB0_26;
	setp.neu.f32 	%p18, %f12, 0f7F800000;
	@%p18 bra 	$L__BB0_21;
	mov.f32 	%f91, 0f00000000;
	mul.rn.f32 	%f204, %f9, %f91;
	mov.b32 	%r315, 0;
	bra.uni 	$L__BB0_26;
$L__BB0_21:
	mov.b32 	%r34, %f9;
	shl.b32 	%r174, %r34, 8;
	or.b32  	%r35, %r174, -2147483648;
	mov.b64 	%rd144, 0;
	mov.b32 	%r312, 0;
$L__BB0_22:
	.pragma "nounroll";
	mul.wide.u32 	%rd70, %r312, 4;
	mov.u64 	%rd71, __cudart_i2opi_f;
	add.s64 	%rd72, %rd71, %rd70;
	ld.global.nc.u32 	%r175, [%rd72];
	mad.wide.u32 	%rd73, %r175, %r35, %rd144;
	shr.u64 	%rd144, %rd73, 32;
	add.s64 	%rd74, %rd6, %rd70;
	st.local.u32 	[%rd74], %rd73;
	add.s32 	%r312, %r312, 1;
	setp.ne.s32 	%p19, %r312, 6;
	@%p19 bra 	$L__BB0_22;
	shr.u32 	%r176, %r34, 23;
	st.local.u32 	[%rd6+24], %rd144;
	and.b32  	%r38, %r176, 31;
	and.b32  	%r177, %r176, 224;
	add.s32 	%r178, %r177, -128;
	shr.u32 	%r179, %r178, 5;
	mul.wide.u32 	%rd75, %r179, 4;
	sub.s64 	%rd21, %rd6, %rd75;
	ld.local.u32 	%r313, [%rd21+24];
	ld.local.u32 	%r314, [%rd21+20];
	setp.eq.s32 	%p20, %r38, 0;
	@%p20 bra 	$L__BB0_25;
	shf.l.wrap.b32 	%r313, %r314, %r313, %r38;
	ld.local.u32 	%r180, [%rd21+16];
	shf.l.wrap.b32 	%r314, %r180, %r314, %r38;
$L__BB0_25:
	shr.u32 	%r181, %r313, 30;
	shf.l.wrap.b32 	%r182, %r314, %r313, 2;
	shl.b32 	%r183, %r314, 2;
	shr.u32 	%r184, %r182, 31;
	add.s32 	%r185, %r184, %r181;
	neg.s32 	%r186, %r185;
	setp.lt.s32 	%p21, %r34, 0;
	selp.b32 	%r315, %r186, %r185, %p21;
	xor.b32  	%r187, %r182, %r34;
	shr.s32 	%r188, %r182, 31;
	xor.b32  	%r189, %r188, %r182;
	xor.b32  	%r190, %r188, %r183;
	cvt.u64.u32 	%rd76, %r189;
	shl.b64 	%rd77, %rd76, 32;
	cvt.u64.u32 	%rd78, %r190;
	or.b64  	%rd79, %rd77, %rd78;
	cvt.rn.f64.s64 	%fd11, %rd79;
	mul.f64 	%fd12, %fd11, 0d3BF921FB54442D19;
	cvt.rn.f32.f64 	%f89, %fd12;
	neg.f32 	%f90, %f89;
	setp.lt.s32 	%p22, %r187, 0;
	selp.f32 	%f204, %f90, %f89, %p22;
$L__BB0_26:
	mul.rn.f32 	%f92, %f204, %f204;
	and.b32  	%r192, %r315, 1;
	setp.eq.b32 	%p24, %r192, 1;
	selp.f32 	%f93, 0f3F800000, %f204, %p24;
	fma.rn.f32 	%f94, %f92, %f93, 0f00000000;
	fma.rn.f32 	%f95, %f92, 0f37CBAC00, 0fBAB607ED;
	selp.f32 	%f96, %f95, 0fB94D4153, %p24;
	selp.f32 	%f97, 0f3D2AAABB, 0f3C0885E4, %p24;
	fma.rn.f32 	%f98, %f96, %f92, %f97;
	selp.f32 	%f99, 0fBEFFFFFF, 0fBE2AAAA8, %p24;
	fma.rn.f32 	%f100, %f98, %f92, %f99;
	fma.rn.f32 	%f101, %f100, %f94, %f93;
	and.b32  	%r193, %r315, 2;
	setp.eq.s32 	%p25, %r193, 0;
	mov.f32 	%f102, 0f00000000;
	sub.f32 	%f103, %f102, %f101;
	selp.f32 	%f25, %f101, %f103, %p25;
	@%p1 bra 	$L__BB0_34;
	setp.neu.f32 	%p26, %f12, 0f7F800000;
	@%p26 bra 	$L__BB0_29;
	mov.f32 	%f106, 0f00000000;
	mul.rn.f32 	%f205, %f9, %f106;
	mov.b32 	%r319, 0;
	bra.uni 	$L__BB0_34;
$L__BB0_29:
	mov.b32 	%r47, %f9;
	shl.b32 	%r195, %r47, 8;
	or.b32  	%r48, %r195, -2147483648;
	mov.b64 	%rd145, 0;
	mov.b32 	%r316, 0;
$L__BB0_30:
	.pragma "nounroll";
	mul.wide.u32 	%rd81, %r316, 4;
	mov.u64 	%rd82, __cudart_i2opi_f;
	add.s64 	%rd83, %rd82, %rd81;
	ld.global.nc.u32 	%r196, [%rd83];
	mad.wide.u32 	%rd84, %r196, %r48, %rd145;
	shr.u64 	%rd145, %rd84, 32;
	add.s64 	%rd85, %rd5, %rd81;
	st.local.u32 	[%rd85], %rd84;
	add.s32 	%r316, %r316, 1;
	setp.ne.s32 	%p27, %r316, 6;
	@%p27 bra 	$L__BB0_30;
	shr.u32 	%r197, %r47, 23;
	st.local.u32 	[%rd5+24], %rd145;
	and.b32  	%r51, %r197, 31;
	and.b32  	%r198, %r197, 224;
	add.s32 	%r199, %r198, -128;
	shr.u32 	%r200, %r199, 5;
	mul.wide.u32 	%rd86, %r200, 4;
	sub.s64 	%rd24, %rd5, %rd86;
	ld.local.u32 	%r317, [%rd24+24];
	ld.local.u32 	%r318, [%rd24+20];
	setp.eq.s32 	%p28, %r51, 0;
	@%p28 bra 	$L__BB0_33;
	shf.l.wrap.b32 	%r317, %r318, %r317, %r51;
	ld.local.u32 	%r201, [%rd24+16];
	shf.l.wrap.b32 	%r318, %r201, %r318, %r51;
$L__BB0_33:
	shr.u32 	%r202, %r317, 30;
	shf.l.wrap.b32 	%r203, %r318, %r317, 2;
	shl.b32 	%r204, %r318, 2;
	shr.u32 	%r205, %r203, 31;
	add.s32 	%r206, %r205, %r202;
	neg.s32 	%r207, %r206;
	setp.lt.s32 	%p29, %r47, 0;
	selp.b32 	%r319, %r207, %r206, %p29;
	xor.b32  	%r208, %r203, %r47;
	shr.s32 	%r209, %r203, 31;
	xor.b32  	%r210, %r209, %r203;
	xor.b32  	%r211, %r209, %r204;
	cvt.u64.u32 	%rd87, %r210;
	shl.b64 	%rd88, %rd87, 32;
	cvt.u64.u32 	%rd89, %r211;
	or.b64  	%rd90, %rd88, %rd89;
	cvt.rn.f64.s64 	%fd13, %rd90;
	mul.f64 	%fd14, %fd13, 0d3BF921FB54442D19;
	cvt.rn.f32.f64 	%f104, %fd14;
	neg.f32 	%f105, %f104;
	setp.lt.s32 	%p30, %r208, 0;
	selp.f32 	%f205, %f105, %f104, %p30;
$L__BB0_34:
	add.s32 	%r213, %r319, 1;
	mul.rn.f32 	%f107, %f205, %f205;
	and.b32  	%r214, %r319, 1;
	setp.eq.b32 	%p31, %r214, 1;
	selp.f32 	%f108, %f205, 0f3F800000, %p31;
	fma.rn.f32 	%f109, %f107, %f108, 0f00000000;
	fma.rn.f32 	%f110, %f107, 0f37CBAC00, 0fBAB607ED;
	selp.f32 	%f111, 0fB94D4153, %f110, %p31;
	selp.f32 	%f112, 0f3C0885E4, 0f3D2AAABB, %p31;
	fma.rn.f32 	%f113, %f111, %f107, %f112;
	selp.f32 	%f114, 0fBE2AAAA8, 0fBEFFFFFF, %p31;
	fma.rn.f32 	%f115, %f113, %f107, %f114;
	fma.rn.f32 	%f116, %f115, %f109, %f108;
	and.b32  	%r215, %r213, 2;
	setp.eq.s32 	%p32, %r215, 0;
	mov.f32 	%f117, 0f00000000;
	sub.f32 	%f118, %f117, %f116;
	selp.f32 	%f119, %f116, %f118, %p32;
	mul.f32 	%f120, %f17, %f119;
	mul.f32 	%f121, %f10, %f25;
	sub.f32 	%f122, %f120, %f121;
	add.f32 	%f200, %f200, %f122;
	mul.f64 	%fd15, %fd2, %fd1;
	mul.f64 	%fd16, %fd15, 0d3F20000000000000;
	cvt.rn.f32.f64 	%f30, %fd16;
	mul.f32 	%f123, %f30, 0f3F22F983;
	cvt.rni.s32.f32 	%r335, %f123;
	cvt.rn.f32.s32 	%f124, %r335;
	fma.rn.f32 	%f125, %f124, 0fBFC90FDA, %f30;
	fma.rn.f32 	%f126, %f124, 0fB3A22168, %f125;
	fma.rn.f32 	%f209, %f124, 0fA7C234C5, %f126;
	abs.f32 	%f32, %f30;
	setp.ltu.f32 	%p33, %f32, 0f47CE4780;
	mov.u32 	%r323, %r335;
	mov.f32 	%f206, %f209;
	@%p33 bra 	$L__BB0_42;
	setp.neu.f32 	%p34, %f32, 0f7F800000;
	@%p34 bra 	$L__BB0_37;
	mov.f32 	%f129, 0f00000000;
	mul.rn.f32 	%f206, %f30, %f129;
	mov.b32 	%r323, 0;
	bra.uni 	$L__BB0_42;
$L__BB0_37:
	mov.b32 	%r61, %f30;
	shl.b32 	%r217, %r61, 8;
	or.b32  	%r62, %r217, -2147483648;
	mov.b64 	%rd146, 0;
	mov.b32 	%r320, 0;
$L__BB0_38:
	.pragma "nounroll";
	mul.wide.u32 	%rd92, %r320, 4;
	mov.u64 	%rd93, __cudart_i2opi_f;
	add.s64 	%rd94, %rd93, %rd92;
	ld.global.nc.u32 	%r218, [%rd94];
	mad.wide.u32 	%rd95, %r218, %r62, %rd146;
	shr.u64 	%rd146, %rd95, 32;
	add.s64 	%rd96, %rd4, %rd92;
	st.local.u32 	[%rd96], %rd95;
	add.s32 	%r320, %r320, 1;
	setp.ne.s32 	%p35, %r320, 6;
	@%p35 bra 	$L__BB0_38;
	shr.u32 	%r219, %r61, 23;
	st.local.u32 	[%rd4+24], %rd146;
	and.b32  	%r65, %r219, 31;
	and.b32  	%r220, %r219, 224;
	add.s32 	%r221, %r220, -128;
	shr.u32 	%r222, %r221, 5;
	mul.wide.u32 	%rd97, %r222, 4;
	sub.s64 	%rd27, %rd4, %rd97;
	ld.local.u32 	%r321, [%rd27+24];
	ld.local.u32 	%r322, [%rd27+20];
	setp.eq.s32 	%p36, %r65, 0;
	@%p36 bra 	$L__BB0_41;
	shf.l.wrap.b32 	%r321, %r322, %r321, %r65;
	ld.local.u32 	%r223, [%rd27+16];
	shf.l.wrap.b32 	%r322, %r223, %r322, %r65;
$L__BB0_41:
	shr.u32 	%r224, %r321, 30;
	shf.l.wrap.b32 	%r225, %r322, %r321, 2;
	shl.b32 	%r226, %r322, 2;
	shr.u32 	%r227, %r225, 31;
	add.s32 	%r228, %r227, %r224;
	neg.s32 	%r229, %r228;
	setp.lt.s32 	%p37, %r61, 0;
	selp.b32 	%r323, %r229, %r228, %p37;
	xor.b32  	%r230, %r225, %r61;
	shr.s32 	%r231, %r225, 31;
	xor.b32  	%r232, %r231, %r225;
	xor.b32  	%r233, %r231, %r226;
	cvt.u64.u32 	%rd98, %r232;
	shl.b64 	%rd99, %rd98, 32;
	cvt.u64.u32 	%rd100, %r233;
	or.b64  	%rd101, %rd99, %rd100;
	cvt.rn.f64.s64 	%fd17, %rd101;
	mul.f64 	%fd18, %fd17, 0d3BF921FB54442D19;
	cvt.rn.f32.f64 	%f127, %fd18;
	neg.f32 	%f128, %f127;
	setp.lt.s32 	%p38, %r230, 0;
	selp.f32 	%f206, %f128, %f127, %p38;
$L__BB0_42:
	setp.ltu.f32 	%p39, %f32, 0f47CE4780;
	add.s32 	%r235, %r323, 1;
	mul.rn.f32 	%f130, %f206, %f206;
	and.b32  	%r236, %r323, 1;
	setp.eq.b32 	%p40, %r236, 1;
	selp.f32 	%f131, %f206, 0f3F800000, %p40;
	fma.rn.f32 	%f132, %f130, %f131, 0f00000000;
	fma.rn.f32 	%f133, %f130, 0f37CBAC00, 0fBAB607ED;
	selp.f32 	%f134, 0fB94D4153, %f133, %p40;
	selp.f32 	%f135, 0f3C0885E4, 0f3D2AAABB, %p40;
	fma.rn.f32 	%f136, %f134, %f130, %f135;
	selp.f32 	%f137, 0fBE2AAAA8, 0fBEFFFFFF, %p40;
	fma.rn.f32 	%f138, %f136, %f130, %f137;
	fma.rn.f32 	%f139, %f138, %f132, %f131;
	and.b32  	%r237, %r235, 2;
	setp.eq.s32 	%p41, %r237, 0;
	mov.f32 	%f140, 0f00000000;
	sub.f32 	%f141, %f140, %f139;
	selp.f32 	%f36, %f139, %f141, %p41;
	mov.u32 	%r327, %r335;
	mov.f32 	%f207, %f209;
	@%p39 bra 	$L__BB0_50;
	setp.neu.f32 	%p42, %f32, 0f7F800000;
	@%p42 bra 	$L__BB0_45;
	mov.f32 	%f144, 0f00000000;
	mul.rn.f32 	%f207, %f30, %f144;
	mov.b32 	%r327, 0;
	bra.uni 	$L__BB0_50;
$L__BB0_45:
	mov.b32 	%r74, %f30;
	shl.b32 	%r239, %r74, 8;
	or.b32  	%r75, %r239, -2147483648;
	mov.b64 	%rd147, 0;
	mov.b32 	%r324, 0;
$L__BB0_46:
	.pragma "nounroll";
	mul.wide.u32 	%rd103, %r324, 4;
	mov.u64 	%rd104, __cudart_i2opi_f;
	add.s64 	%rd105, %rd104, %rd103;
	ld.global.nc.u32 	%r240, [%rd105];
	mad.wide.u32 	%rd106, %r240, %r75, %rd147;
	shr.u64 	%rd147, %rd106, 32;
	add.s64 	%rd107, %rd3, %rd103;
	st.local.u32 	[%rd107], %rd106;
	add.s32 	%r324, %r324, 1;
	setp.ne.s32 	%p43, %r324, 6;
	@%p43 bra 	$L__BB0_46;
	shr.u32 	%r241, %r74, 23;
	st.local.u32 	[%rd3+24], %rd147;
	and.b32  	%r78, %r241, 31;
	and.b32  	%r242, %r241, 224;
	add.s32 	%r243, %r242, -128;
	shr.u32 	%r244, %r243, 5;
	mul.wide.u32 	%rd108, %r244, 4;
	sub.s64 	%rd30, %rd3, %rd108;
	ld.local.u32 	%r325, [%rd30+24];
	ld.local.u32 	%r326, [%rd30+20];
	setp.eq.s32 	%p44, %r78, 0;
	@%p44 bra 	$L__BB0_49;
	shf.l.wrap.b32 	%r325, %r326, %r325, %r78;
	ld.local.u32 	%r245, [%rd30+16];
	shf.l.wrap.b32 	%r326, %r245, %r326, %r78;
$L__BB0_49:
	shr.u32 	%r246, %r325, 30;
	shf.l.wrap.b32 	%r247, %r326, %r325, 2;
	shl.b32 	%r248, %r326, 2;
	shr.u32 	%r249, %r247, 31;
	add.s32 	%r250, %r249, %r246;
	neg.s32 	%r251, %r250;
	setp.lt.s32 	%p45, %r74, 0;
	selp.b32 	%r327, %r251, %r250, %p45;
	xor.b32  	%r252, %r247, %r74;
	shr.s32 	%r253, %r247, 31;
	xor.b32  	%r254, %r253, %r247;
	xor.b32  	%r255, %r253, %r248;
	cvt.u64.u32 	%rd109, %r254;
	shl.b64 	%rd110, %rd109, 32;
	cvt.u64.u32 	%rd111, %r255;
	or.b64  	%rd112, %rd110, %rd111;
	cvt.rn.f64.s64 	%fd19, %rd112;
	mul.f64 	%fd20, %fd19, 0d3BF921FB54442D19;
	cvt.rn.f32.f64 	%f142, %fd20;
	neg.f32 	%f143, %f142;
	setp.lt.s32 	%p46, %r252, 0;
	selp.f32 	%f207, %f143, %f142, %p46;
$L__BB0_50:
	mul.rn.f32 	%f145, %f207, %f207;
	and.b32  	%r257, %r327, 1;
	setp.eq.b32 	%p48, %r257, 1;
	selp.f32 	%f146, 0f3F800000, %f207, %p48;
	fma.rn.f32 	%f147, %f145, %f146, 0f00000000;
	fma.rn.f32 	%f148, %f145, 0f37CBAC00, 0fBAB607ED;
	selp.f32 	%f149, %f148, 0fB94D4153, %p48;
	selp.f32 	%f150, 0f3D2AAABB, 0f3C0885E4, %p48;
	fma.rn.f32 	%f151, %f149, %f145, %f150;
	selp.f32 	%f152, 0fBEFFFFFF, 0fBE2AAAA8, %p48;
	fma.rn.f32 	%f153, %f151, %f145, %f152;
	fma.rn.f32 	%f154, %f153, %f147, %f146;
	and.b32  	%r258, %r327, 2;
	setp.eq.s32 	%p49, %r258, 0;
	mov.f32 	%f155, 0f00000000;
	sub.f32 	%f156, %f155, %f154;
	selp.f32 	%f157, %f154, %f156, %p49;
	mul.f32 	%f158, %f17, %f157;
	fma.rn.f32 	%f159, %f10, %f36, %f158;
	add.f32 	%f201, %f201, %f159;
	mov.u32 	%r331, %r335;
	mov.f32 	%f208, %f209;
	@%p39 bra 	$L__BB0_58;
	setp.neu.f32 	%p50, %f32, 0f7F800000;
	@%p50 bra 	$L__BB0_53;
	mov.f32 	%f162, 0f00000000;
	mul.rn.f32 	%f208, %f30, %f162;
	mov.b32 	%r331, 0;
	bra.uni 	$L__BB0_58;
$L__BB0_53:
	mov.b32 	%r87, %f30;
	shl.b32 	%r260, %r87, 8;
	or.b32  	%r88, %r260, -2147483648;
	mov.b64 	%rd148, 0;
	mov.b32 	%r328, 0;
$L__BB0_54:
	.pragma "nounroll";
	mul.wide.u32 	%rd114, %r328, 4;
	mov.u64 	%rd115, __cudart_i2opi_f;
	add.s64 	%rd116, %rd115, %rd114;
	ld.global.nc.u32 	%r261, [%rd116];
	mad.wide.u32 	%rd117, %r261, %r88, %rd148;
	shr.u64 	%rd148, %rd117, 32;
	add.s64 	%rd118, %rd2, %rd114;
	st.local.u32 	[%rd118], %rd117;
	add.s32 	%r328, %r328, 1;
	setp.ne.s32 	%p51, %r328, 6;
	@%p51 bra 	$L__BB0_54;
	shr.u32 	%r262, %r87, 23;
	st.local.u32 	[%rd2+24], %rd148;
	and.b32  	%r91, %r262, 31;
	and.b32  	%r263, %r262, 224;
	add.s32 	%r264, %r263, -128;
	shr.u32 	%r265, %r264, 5;
	mul.wide.u32 	%rd119, %r265, 4;
	sub.s64 	%rd33, %rd2, %rd119;
	ld.local.u32 	%r329, [%rd33+24];
	ld.local.u32 	%r330, [%rd33+20];
	setp.eq.s32 	%p52, %r91, 0;
	@%p52 bra 	$L__BB0_57;
	shf.l.wrap.b32 	%r329, %r330, %r329, %r91;
	ld.local.u32 	%r266, [%rd33+16];
	shf.l.wrap.b32 	%r330, %r266, %r330, %r91;
$L__BB0_57:
	shr.u32 	%r267, %r329, 30;
	shf.l.wrap.b32 	%r268, %r330, %r329, 2;
	shl.b32 	%r269, %r330, 2;
	shr.u32 	%r270, %r268, 31;
	add.s32 	%r271, %r270, %r267;
	neg.s32 	%r272, %r271;
	setp.lt.s32 	%p53, %r87, 0;
	selp.b32 	%r331, %r272, %r271, %p53;
	xor.b32  	%r273, %r268, %r87;
	shr.s32 	%r274, %r268, 31;
	xor.b32  	%r275, %r274, %r268;
	xor.b32  	%r276, %r274, %r269;
	cvt.u64.u32 	%rd120, %r275;
	shl.b64 	%rd121, %rd120, 32;
	cvt.u64.u32 	%rd122, %r276;
	or.b64  	%rd123, %rd121, %rd122;
	cvt.rn.f64.s64 	%fd21, %rd123;
	mul.f64 	%fd22, %fd21, 0d3BF921FB54442D19;
	cvt.rn.f32.f64 	%f160, %fd22;
	neg.f32 	%f161, %f160;
	setp.lt.s32 	%p54, %r273, 0;
	selp.f32 	%f208, %f161, %f160, %p54;
$L__BB0_58:
	setp.ltu.f32 	%p55, %f32, 0f47CE4780;
	mul.rn.f32 	%f163, %f208, %f208;
	and.b32  	%r278, %r331, 1;
	setp.eq.b32 	%p56, %r278, 1;
	selp.f32 	%f164, 0f3F800000, %f208, %p56;
	fma.rn.f32 	%f165, %f163, %f164, 0f00000000;
	fma.rn.f32 	%f166, %f163, 0f37CBAC00, 0fBAB607ED;
	selp.f32 	%f167, %f166, 0fB94D4153, %p56;
	selp.f32 	%f168, 0f3D2AAABB, 0f3C0885E4, %p56;
	fma.rn.f32 	%f169, %f167, %f163, %f168;
	selp.f32 	%f170, 0fBEFFFFFF, 0fBE2AAAA8, %p56;
	fma.rn.f32 	%f171, %f169, %f163, %f170;
	fma.rn.f32 	%f172, %f171, %f165, %f164;
	and.b32  	%r279, %r331, 2;
	setp.eq.s32 	%p57, %r279, 0;
	mov.f32 	%f173, 0f00000000;
	sub.f32 	%f174, %f173, %f172;
	selp.f32 	%f44, %f172, %f174, %p57;
	@%p55 bra 	$L__BB0_66;
	setp.neu.f32 	%p58, %f32, 0f7F800000;
	@%p58 bra 	$L__BB0_61;
	mov.f32 	%f177, 0f00000000;
	mul.rn.f32 	%f209, %f30, %f177;
	mov.b32 	%r335, 0;
	bra.uni 	$L__BB0_66;
$L__BB0_61:
	mov.b32 	%r100, %f30;
	shl.b32 	%r281, %r100, 8;
	or.b32  	%r101, %r281, -2147483648;
	mov.b64 	%rd149, 0;
	mov.b32 	%r332, 0;
$L__BB0_62:
	.pragma "nounroll";
	mul.wide.u32 	%rd125, %r332, 4;
	mov.u64 	%rd126, __cudart_i2opi_f;
	add.s64 	%rd127, %rd126, %rd125;
	ld.global.nc.u32 	%r282, [%rd127];
	mad.wide.u32 	%rd128, %r282, %r101, %rd149;
	shr.u64 	%rd149, %rd128, 32;
	add.s64 	%rd129, %rd1, %rd125;
	st.local.u32 	[%rd129], %rd128;
	add.s32 	%r332, %r332, 1;
	setp.ne.s32 	%p59, %r332, 6;
	@%p59 bra 	$L__BB0_62;
	shr.u32 	%r283, %r100, 23;
	st.local.u32 	[%rd1+24], %rd149;
	and.b32  	%r104, %r283, 31;
	and.b32  	%r284, %r283, 224;
	add.s32 	%r285, %r284, -128;
	shr.u32 	%r286, %r285, 5;
	mul.wide.u32 	%rd130, %r286, 4;
	sub.s64 	%rd36, %rd1, %rd130;
	ld.local.u32 	%r333, [%rd36+24];
	ld.local.u32 	%r334, [%rd36+20];
	setp.eq.s32 	%p60, %r104, 0;
	@%p60 bra 	$L__BB0_65;
	shf.l.wrap.b32 	%r333, %r334, %r333, %r104;
	ld.local.u32 	%r287, [%rd36+16];
	shf.l.wrap.b32 	%r334, %r287, %r334, %r104;
$L__BB0_65:
	shr.u32 	%r288, %r333, 30;
	shf.l.wrap.b32 	%r289, %r334, %r333, 2;
	shl.b32 	%r290, %r334, 2;
	shr.u32 	%r291, %r289, 31;
	add.s32 	%r292, %r291, %r288;
	neg.s32 	%r293, %r292;
	setp.lt.s32 	%p61, %r100, 0;
	selp.b32 	%r335, %r293, %r292, %p61;
	xor.b32  	%r294, %r289, %r100;
	shr.s32 	%r295, %r289, 31;
	xor.b32  	%r296, %r295, %r289;
	xor.b32  	%r297, %r295, %r290;
	cvt.u64.u32 	%rd131, %r296;
	shl.b64 	%rd132, %rd131, 32;
	cvt.u64.u32 	%rd133, %r297;
	or.b64  	%rd134, %rd132, %rd133;
	cvt.rn.f64.s64 	%fd23, %rd134;
	mul.f64 	%fd24, %fd23, 0d3BF921FB54442D19;
	cvt.rn.f32.f64 	%f175, %fd24;
	neg.f32 	%f176, %f175;
	setp.lt.s32 	%p62, %r294, 0;
	selp.f32 	%f209, %f176, %f175, %p62;
$L__BB0_66:
	add.s32 	%r299, %r335, 1;
	mul.rn.f32 	%f178, %f209, %f209;
	and.b32  	%r300, %r335, 1;
	setp.eq.b32 	%p63, %r300, 1;
	selp.f32 	%f179, %f209, 0f3F800000, %p63;
	fma.rn.f32 	%f180, %f178, %f179, 0f00000000;
	fma.rn.f32 	%f181, %f178, 0f37CBAC00, 0fBAB607ED;
	selp.f32 	%f182, 0fB94D4153, %f181, %p63;
	selp.f32 	%f183, 0f3C0885E4, 0f3D2AAABB, %p63;
	fma.rn.f32 	%f184, %f182, %f178, %f183;
	selp.f32 	%f185, 0fBE2AAAA8, 0fBEFFFFFF, %p63;
	fma.rn.f32 	%f186, %f184, %f178, %f185;
	fma.rn.f32 	%f187, %f186, %f180, %f179;
	and.b32  	%r301, %r299, 2;
	setp.eq.s32 	%p64, %r301, 0;
	mov.f32 	%f188, 0f00000000;
	sub.f32 	%f189, %f188, %f187;
	selp.f32 	%f190, %f187, %f189, %p64;
	mul.f32 	%f191, %f17, %f190;
	mul.f32 	%f192, %f10, %f44;
	sub.f32 	%f193, %f191, %f192;
	add.f32 	%f198, %f198, %f193;
	add.s32 	%r303, %r303, 1;
	setp.ne.s32 	%p65, %r303, 1024;
	@%p65 bra 	$L__BB0_2;
	bar.sync 	0;
	add.s32 	%r302, %r302, 1;
	setp.ne.s32 	%p66, %r302, %r2;
	@%p66 bra 	$L__BB0_1;
	ld.param.u64 	%rd138, [_Z15calcCooleyTukeyP10complexNumS0__param_0];
	cvta.to.global.u64 	%rd135, %rd138;
	mul.wide.s32 	%rd136, %r1, 8;
	add.s64 	%rd137, %rd135, %rd136;
	st.global.f32 	[%rd137], %f199;
	st.global.f32 	[%rd137+4], %f200;
	st.global.f32 	[%rd137+32768], %f201;
	st.global.f32 	[%rd137+32772], %f198;
	ret;

}


// ===== COMPILED SASS (sm_100) =====

	.target	sm_100

	.elftype	@"ET_EXEC"


//--------------------- .note.nv.tkinfo           --------------------------
	.section	.note.nv.tkinfo,"",@"SHT_NOTE"
	.sectionflags	@"SHF_NOTE_NV_TKINFO"
	.tkinfo
        /*0018*/ 	.word	0x00000002
        /*0030*/ 	.string	""
        /*0030*/ 	.string	"ptxas"
        /*0030*/ 	.string	"Cuda compilation tools, release 13.0, V13.0.88"
        /*0030*/ 	.string	"Build cuda_13.0.r13.0/compiler.36424714_0"
        /*0030*/ 	.string	"-arch sm_100 -m 64 "



//--------------------- .note.nv.cuinfo           --------------------------
	.section	.note.nv.cuinfo,"",@"SHT_NOTE"
	.sectionflags	@"SHF_NOTE_NV_CUINFO"
        /*0018*/ 	.short	0x0002
        /*001a*/ 	.short	0x0064
        /*001c*/ 	.short	0x0082
	.zero		2


//--------------------- .nv.info                  --------------------------
	.section	.nv.info,"",@"SHT_CUDA_INFO"
	.align	4


	//----- nvinfo : EIATTR_REGCOUNT
	.align		4
        /*0000*/ 	.byte	0x04, 0x2f
        /*0002*/ 	.short	(.L_2 - .L_1)
	.align		4
.L_1:
        /*0004*/ 	.word	index@(_Z15calcCooleyTukeyP10complexNumS0_)
        /*0008*/ 	.word	0x00000020


	//----- nvinfo : EIATTR_FRAME_SIZE
	.align		4
.L_2:
        /*000c*/ 	.byte	0x04, 0x11
        /*000e*/ 	.short	(.L_4 - .L_3)
	.align		4
.L_3:
        /*0010*/ 	.word	index@($__internal_0_$__cuda_sm20_div_u16)
        /*0014*/ 	.word	0x00000000


	//----- nvinfo : EIATTR_FRAME_SIZE
	.align		4
.L_4:
        /*0018*/ 	.byte	0x04, 0x11
        /*001a*/ 	.short	(.L_6 - .L_5)
	.align		4
.L_5:
        /*001c*/ 	.word	index@(_Z15calcCooleyTukeyP10complexNumS0_)
        /*0020*/ 	.word	0x00000000


	//----- nvinfo : EIATTR_MIN_STACK_SIZE
	.align		4
.L_6:
        /*0024*/ 	.byte	0x04, 0x12
        /*0026*/ 	.short	(.L_8 - .L_7)
	.align		4
.L_7:
        /*0028*/ 	.word	index@(_Z15calcCooleyTukeyP10complexNumS0_)
        /*002c*/ 	.word	0x00000000
.L_8:


//--------------------- .nv.compat                --------------------------
	.section	.nv.compat,"",@"SHT_CUDA_COMPAT_INFO"
	.align	4
        /*0000*/ 	.byte	0x02, 0x09, 0x00, 0x00, 0x02, 0x02, 0x01, 0x00, 0x02, 0x05, 0x05, 0x00, 0x03, 0x07, 0x01, 0x01
        /*0010*/ 	.byte	0x02, 0x03, 0x00, 0x00, 0x02, 0x06, 0x01, 0x00, 0x04, 0x0b, 0x08, 0x00, 0x01, 0x00, 0x00, 0x00
        /*0020*/ 	.byte	0x00, 0x00, 0x00, 0x00


//--------------------- .nv.info._Z15calcCooleyTukeyP10complexNumS0_ --------------------------
	.section	.nv.info._Z15calcCooleyTukeyP10complexNumS0_,"",@"SHT_CUDA_INFO"
	.sectionflags	@""
	.align	4


	//----- nvinfo : EIATTR_CUDA_API_VERSION
	.align		4
        /*0000*/ 	.byte	0x04, 0x37
        /*0002*/ 	.short	(.L_10 - .L_9)
.L_9:
        /*0004*/ 	.word	0x00000082


	//----- nvinfo : EIATTR_KPARAM_INFO
	.align		4
.L_10:
        /*0008*/ 	.byte	0x04, 0x17
        /*000a*/ 	.short	(.L_12 - .L_11)
.L_11:
        /*000c*/ 	.word	0x00000000
        /*0010*/ 	.short	0x0001
        /*0012*/ 	.short	0x0008
        /*0014*/ 	.byte	0x00, 0xf5, 0x21, 0x00


	//----- nvinfo : EIATTR_KPARAM_INFO
	.align		4
.L_12:
        /*0018*/ 	.byte	0x04, 0x17
        /*001a*/ 	.short	(.L_14 - .L_13)
.L_13:
        /*001c*/ 	.word	0x00000000
        /*0020*/ 	.short	0x0000
        /*0022*/ 	.short	0x0000
        /*0024*/ 	.byte	0x00, 0xf5, 0x21, 0x00


	//----- nvinfo : EIATTR_SPARSE_MMA_MASK
	.align		4
.L_14:
        /*0028*/ 	.byte	0x03, 0x50
        /*002a*/ 	.short	0x0000


	//----- nvinfo : EIATTR_MAXREG_COUNT
	.align		4
        /*002c*/ 	.byte	0x03, 0x1b
        /*002e*/ 	.short	0x00ff


	//----- nvinfo : EIATTR_NUM_BARRIERS
	.align		4
        /*0030*/ 	.byte	0x02, 0x4c
        /*0032*/ 	.byte	0x01
	.zero		1


	//----- nvinfo : EIATTR_MERCURY_ISA_VERSION
	.align		4
        /*0034*/ 	.byte	0x03, 0x5f
        /*0036*/ 	.short	0x0101


	//----- nvinfo : EIATTR_VRC_CTA_INIT_COUNT
	.align		4
        /*0038*/ 	.byte	0x02, 0x4a
	.zero		1
	.zero		1


	//----- nvinfo : EIATTR_EXIT_INSTR_OFFSETS
	.align		4
        /*003c*/ 	.byte	0x04, 0x1c
        /*003e*/ 	.short	(.L_16 - .L_15)


	//   ....[0]....
.L_15:
        /*0040*/ 	.word	0x00003df0


	//----- nvinfo : EIATTR_CRS_STACK_SIZE
	.align		4
.L_16:
        /*0044*/ 	.byte	0x04, 0x1e
        /*0046*/ 	.short	(.L_18 - .L_17)
.L_17:
        /*0048*/ 	.word	0x00000000


	//----- nvinfo : EIATTR_CBANK_PARAM_SIZE
	.align		4
.L_18:
        /*004c*/ 	.byte	0x03, 0x19
        /*004e*/ 	.short	0x0010


	//----- nvinfo : EIATTR_PARAM_CBANK
	.align		4
        /*0050*/ 	.byte	0x04, 0x0a
        /*0052*/ 	.short	(.L_20 - .L_19)
	.align		4
.L_19:
        /*0054*/ 	.word	index@(.nv.constant0._Z15calcCooleyTukeyP10complexNumS0_)
        /*0058*/ 	.short	0x0380
        /*005a*/ 	.short	0x0010


	//----- nvinfo : EIATTR_SW_WAR
	.align		4
.L_20:
        /*005c*/ 	.byte	0x04, 0x36
        /*005e*/ 	.short	(.L_22 - .L_21)
.L_21:
        /*0060*/ 	.word	0x00000008
.L_22:


//--------------------- .nv.callgraph             --------------------------
	.section	.nv.callgraph,"",@"SHT_CUDA_CALLGRAPH"
	.align	4
	.sectionentsize	8
	.align		4
        /*0000*/ 	.word	0x00000000
	.align		4
        /*0004*/ 	.word	0xffffffff
	.align		4
        /*0008*/ 	.word	0x00000000
	.align		4
        /*000c*/ 	.word	0xfffffffe
	.align		4
        /*0010*/ 	.word	0x00000000
	.align		4
        /*0014*/ 	.word	0xfffffffd
	.align		4
        /*0018*/ 	.word	0x00000000
	.align		4
        /*001c*/ 	.word	0xfffffffc


//--------------------- .nv.constant4             --------------------------
	.section	.nv.constant4,"a",@progbits
	.align	8
	.align		8
.nv.constant4:
        /*0000*/ 	.dword	__cudart_i2opi_f


//--------------------- .text._Z15calcCooleyTukeyP10complexNumS0_ --------------------------
	.section	.text._Z15calcCooleyTukeyP10complexNumS0_,"ax",@progbits
	.align	128
        .global         _Z15calcCooleyTukeyP10complexNumS0_
        .type           _Z15calcCooleyTukeyP10complexNumS0_,@function
        .size           _Z15calcCooleyTukeyP10complexNumS0_,(.L_x_43 - _Z15calcCooleyTukeyP10complexNumS0_)
        .other          _Z15calcCooleyTukeyP10complexNumS0_,@"STO_CUDA_ENTRY STV_DEFAULT"
_Z15calcCooleyTukeyP10complexNumS0_:
.text._Z15calcCooleyTukeyP10complexNumS0_:
[----:B------:R-:W-:Y:S01]  /*0000*/  LDC R1, c[0x0][0x37c] ;  /* 0x0000df00ff017b82 */ /* 0x000fe20000000800 */
[----:B------:R-:W0:Y:S01]  /*0010*/  S2R R0, SR_CTAID.X ;  /* 0x0000000000007919 */ /* 0x000e220000002500 */
[----:B------:R-:W1:Y:S01]  /*0020*/  LDCU UR10, c[0x0][0x360] ;  /* 0x00006c00ff0a77ac */ /* 0x000e620008000800 */
[----:B------:R-:W-:Y:S01]  /*0030*/  MOV R6, 0x80 ;  /* 0x0000008000067802 */ /* 0x000fe20000000f00 */
[----:B------:R-:W0:Y:S01]  /*0040*/  S2R R3, SR_TID.X ;  /* 0x0000000000037919 */ /* 0x000e220000002100 */
[----:B-1----:R-:W-:Y:S02]  /*0050*/  ULOP3.LUT UR5, UR10, 0xffff, URZ, 0xc0, !UPT ;  /* 0x0000ffff0a057892 */ /* 0x002fe4000f8ec0ff */
[----:B0-----:R-:W-:-:S10]  /*0060*/  IMAD R0, R0, UR10, R3 ;  /* 0x0000000a00007c24 */ /* 0x001fd4000f8e0203 */
[----:B------:R-:W-:Y:S05]  /*0070*/  CALL.REL.NOINC `($__internal_0_$__cuda_sm20_div_u16) ;  /* 0x0000003c00607944 */ /* 0x000fea0003c00000 */
[----:B------:R-:W-:Y:S02]  /*0080*/  CS2R R2, SRZ ;  /* 0x0000000000027805 */ /* 0x000fe4000001ff00 */
[----:B------:R-:W-:Y:S01]  /*0090*/  CS2R R4, SRZ ;  /* 0x0000000000047805 */ /* 0x000fe2000001ff00 */
[----:B------:R-:W-:Y:S01]  /*00a0*/  ULOP3.LUT UR8, UR4, 0xffff, URZ, 0xc0, !UPT ;  /* 0x0000ffff04087892 */ /* 0x000fe2000f8ec0ff */
[----:B------:R-:W0:Y:S02]  /*00b0*/  LDCU.64 UR12, c[0x0][0x358] ;  /* 0x00006b00ff0c77ac */ /* 0x000e240008000a00 */
[----:B------:R-:W-:-:S09]  /*00c0*/  UMOV UR4, URZ ;  /* 0x000000ff00047c82 */ /* 0x000fd20008000000 */
.L_x_41:
[----:B------:R-:W1:Y:S01]  /*00d0*/  S2R R6, SR_TID.X ;  /* 0x0000000000067919 */ /* 0x000e620000002100 */
[----:B------:R-:W2:Y:S01]  /*00e0*/  LDC.64 R16, c[0x0][0x388] ;  /* 0x0000e200ff107b82 */ /* 0x000ea20000000a00 */
[----:B------:R-:W-:-:S06]  /*00f0*/  UIMAD UR11, UR10, UR4, URZ ;  /* 0x000000040a0b72a4 */ /* 0x000fcc000f8e02ff */
[----:B-1----:R-:W-:-:S04]  /*0100*/  VIADD R13, R6, UR11 ;  /* 0x0000000b060d7c36 */ /* 0x002fc80008000000 */
[----:B--2---:R-:W-:-:S05]  /*0110*/  IMAD.WIDE.U32 R16, R13, 0x8, R16 ;  /* 0x000000080d107825 */ /* 0x004fca00078e0010 */
[----:B0-----:R-:W2:Y:S04]  /*0120*/  LDG.E R14, desc[UR12][R16.64] ;  /* 0x0000000c100e7981 */ /* 0x001ea8000c1e1900 */
[----:B------:R-:W2:Y:S01]  /*0130*/  LDG.E R15, desc[UR12][R16.64+0x4] ;  /* 0x0000040c100f7981 */ /* 0x000ea2000c1e1900 */
[----:B------:R-:W0:Y:S01]  /*0140*/  S2UR UR6, SR_CgaCtaId ;  /* 0x00000000000679c3 */ /* 0x000e220000008800 */
[----:B------:R-:W-:Y:S01]  /*0150*/  UMOV UR5, 0x400 ;  /* 0x0000040000057882 */ /* 0x000fe20000000000 */
[----:B------:R-:W-:-:S04]  /*0160*/  UIADD3 UR4, UPT, UPT, UR4, 0x1, URZ ;  /* 0x0000000104047890 */ /* 0x000fc8000fffe0ff */
[----:B------:R-:W-:Y:S02]  /*0170*/  UISETP.NE.AND UP0, UPT, UR4, UR8, UPT ;  /* 0x000000080400728c */ /* 0x000fe4000bf05270 */
[----:B0-----:R-:W-:-:S06]  /*0180*/  ULEA UR5, UR6, UR5, 0x18 ;  /* 0x0000000506057291 */ /* 0x001fcc000f8ec0ff */
[----:B------:R-:W-:Y:S01]  /*0190*/  LEA R6, R6, UR5, 0x3 ;  /* 0x0000000506067c11 */ /* 0x000fe2000f8e18ff */
[----:B------:R-:W-:-:S04]  /*01a0*/  UMOV UR5, URZ ;  /* 0x000000ff00057c82 */ /* 0x000fc80008000000 */
[----:B--2---:R0:W-:Y:S01]  /*01b0*/  STS.64 [R6], R14 ;  /* 0x0000000e06007388 */ /* 0x0041e20000000a00 */
[----:B------:R-:W-:Y:S06]  /*01c0*/  BAR.SYNC.DEFER_BLOCKING 0x0 ;  /* 0x0000000000007b1d */ /* 0x000fec0000010000 */
.L_x_40:
[----:B------:R-:W-:Y:S01]  /*01d0*/  UIADD3 UR6, UPT, UPT, UR11, UR5, URZ ;  /* 0x000000050b067290 */ /* 0x000fe2000fffe0ff */
[----:B------:R-:W-:Y:S01]  /*01e0*/  I2F.F64 R16, R0 ;  /* 0x0000000000107312 */ /* 0x000fe20000201c00 */
[----:B------:R-:W-:Y:S01]  /*01f0*/  UMOV UR7, 0x401921fb ;  /* 0x401921fb00077882 */ /* 0x000fe20000000000 */
[----:B------:R-:W-:Y:S06]  /*0200*/  BSSY.RECONVERGENT B0, `(.L_x_0) ;  /* 0x0000076000007945 */ /* 0x000fec0003800200 */
[----:B0-----:R-:W0:Y:S01]  /*0210*/  I2F.F64.U32 R14, UR6 ;  /* 0x00000006000e7d12 */ /* 0x001e220008201800 */
[----:B------:R-:W-:-:S02]  /*0220*/  UMOV UR6, 0x54442d18 ;  /* 0x54442d1800067882 */ /* 0x000fc40000000000 */
[----:B0-----:R-:W-:Y:S01]  /*0230*/  DMUL R14, R14, UR6 ;  /* 0x000000060e0e7c28 */ /* 0x001fe20008000000 */
[----:B------:R-:W0:Y:S01]  /*0240*/  S2UR UR7, SR_CgaCtaId ;  /* 0x00000000000779c3 */ /* 0x000e220000008800 */
[----:B------:R-:W-:-:S06]  /*0250*/  UMOV UR6, 0x400 ;  /* 0x0000040000067882 */ /* 0x000fcc0000000000 */
[----:B------:R-:W-:-:S08]  /*0260*/  DMUL R14, R16, R14 ;  /* 0x0000000e100e7228 */ /* 0x000fd00000000000 */
[----:B------:R-:W-:-:S06]  /*0270*/  DMUL R14, R14, 0.0001220703125 ;  /* 0x3f2000000e0e7828 */ /* 0x000fcc0000000000 */
[----:B------:R-:W1:Y:S01]  /*0280*/  F2F.F32.F64 R19, R14 ;  /* 0x0000000e00137310 */ /* 0x000e620000301000 */
[----:B0-----:R-:W-:-:S04]  /*0290*/  ULEA UR6, UR7, UR6, 0x18 ;  /* 0x0000000607067291 */ /* 0x001fc8000f8ec0ff */
[----:B------:R-:W-:Y:S01]  /*02a0*/  ULEA UR9, UR5, UR6, 0x3 ;  /* 0x0000000605097291 */ /* 0x000fe2000f8e18ff */
[----:B-1----:R-:W-:-:S08]  /*02b0*/  FMUL R22, R19, 0.63661974668502807617 ;  /* 0x3f22f98313167820 */ /* 0x002fd00000400000 */
[----:B------:R-:W0:Y:S01]  /*02c0*/  LDS R6, [UR9] ;  /* 0x00000009ff067984 */ /* 0x000e220008000800 */
[----:B------:R-:W-:Y:S01]  /*02d0*/  FSETP.GE.AND P0, PT, |R19|, 105615, PT ;  /* 0x47ce47801300780b */ /* 0x000fe20003f06200 */
[----:B------:R-:W1:Y:S03]  /*02e0*/  F2I.NTZ R22, R22 ;  /* 0x0000001600167305 */ /* 0x000e660000203100 */
[----:B------:R-:W-:Y:S02]  /*02f0*/  P2R R23, PR, RZ, 0x1 ;  /* 0x00000001ff177803 */ /* 0x000fe40000000000 */
[----:B-1----:R-:W-:Y:S01]  /*0300*/  I2FP.F32.S32 R16, R22 ;  /* 0x0000001600107245 */ /* 0x002fe20000201400 */
[----:B------:R-:W-:-:S04]  /*0310*/  IMAD.MOV.U32 R20, RZ, RZ, R22 ;  /* 0x000000ffff147224 */ /* 0x000fc800078e0016 */
[----:B------:R-:W-:-:S04]  /*0320*/  FFMA R13, R16, -1.5707962512969970703, R19 ;  /* 0xbfc90fda100d7823 */ /* 0x000fc80000000013 */
[----:B------:R-:W-:-:S04]  /*0330*/  FFMA R13, R16, -7.5497894158615963534e-08, R13 ;  /* 0xb3a22168100d7823 */ /* 0x000fc8000000000d */
[----:B------:R-:W-:-:S04]  /*0340*/  FFMA R21, R16, -5.3903029534742383927e-15, R13 ;  /* 0xa7c234c510157823 */ /* 0x000fc8000000000d */
[----:B------:R-:W-:Y:S01]  /*0350*/  IMAD.MOV.U32 R15, RZ, RZ, R21 ;  /* 0x000000ffff0f7224 */ /* 0x000fe200078e0015 */
[----:B------:R-:W-:Y:S06]  /*0360*/  @!P0 BRA `(.L_x_1) ;  /* 0x00000004007c8947 */ /* 0x000fec0003800000 */
[----:B------:R-:W-:-:S13]  /*0370*/  FSETP.NEU.AND P0, PT, |R19|, +INF , PT ;  /* 0x7f8000001300780b */ /* 0x000fda0003f0d200 */
[----:B------:R-:W-:Y:S01]  /*0380*/  @!P0 FMUL R15, RZ, R19 ;  /* 0x00000013ff0f8220 */ /* 0x000fe20000400000 */
[----:B------:R-:W-:Y:S01]  /*0390*/  @!P0 IMAD.MOV.U32 R22, RZ, RZ, RZ ;  /* 0x000000ffff168224 */ /* 0x000fe200078e00ff */
[----:B------:R-:W-:Y:S06]  /*03a0*/  @!P0 BRA `(.L_x_1) ;  /* 0x00000004006c8947 */ /* 0x000fec0003800000 */
[----:B------:R-:W-:Y:S01]  /*03b0*/  IMAD.SHL.U32 R14, R19, 0x100, RZ ;  /* 0x00000100130e7824 */ /* 0x000fe200078e00ff */
[----:B------:R-:W1:Y:S01]  /*03c0*/  LDCU.64 UR14, c[0x4][URZ] ;  /* 0x01000000ff0e77ac */ /* 0x000e620008000a00 */
[----:B------:R-:W-:Y:S02]  /*03d0*/  IMAD.MOV.U32 R13, RZ, RZ, RZ ;  /* 0x000000ffff0d7224 */ /* 0x000fe400078e00ff */
[----:B------:R-:W-:Y:S01]  /*03e0*/  IMAD.MOV.U32 R18, RZ, RZ, RZ ;  /* 0x000000ffff127224 */ /* 0x000fe200078e00ff */
[----:B------:R-:W-:Y:S01]  /*03f0*/  LOP3.LUT R25, R14, 0x80000000, RZ, 0xfc, !PT ;  /* 0x800000000e197812 */ /* 0x000fe200078efcff */
[----:B------:R-:W-:Y:S01]  /*0400*/  UMOV UR7, URZ ;  /* 0x000000ff00077c82 */ /* 0x000fe20008000000 */
[----:B------:R-:W-:-:S05]  /*0410*/  UMOV UR6, URZ ;  /* 0x000000ff00067c82 */ /* 0x000fca0008000000 */
.L_x_2:
[----:B-1----:R-:W-:Y:S02]  /*0420*/  IMAD.U32 R14, RZ, RZ, UR14 ;  /* 0x0000000eff0e7e24 */ /* 0x002fe4000f8e00ff */
[----:B------:R-:W-:-:S05]  /*0430*/  IMAD.U32 R15, RZ, RZ, UR15 ;  /* 0x0000000fff0f7e24 */ /* 0x000fca000f8e00ff */
[----:B------:R-:W2:Y:S01]  /*0440*/  LDG.E.CONSTANT R14, desc[UR12][R14.64] ;  /* 0x0000000c0e0e7981 */ /* 0x000ea2000c1e9900 */
[----:B------:R-:W-:Y:S01]  /*0450*/  UIADD3 UR6, UPT, UPT, UR6, 0x1, URZ ;  /* 0x0000000106067890 */ /* 0x000fe2000fffe0ff */
[C---:B------:R-:W-:Y:S01]  /*0460*/  ISETP.EQ.AND P0, PT, R18.reuse, RZ, PT ;  /* 0x000000ff1200720c */ /* 0x040fe20003f02270 */
[----:B------:R-:W-:Y:S01]  /*0470*/  UIADD3 UR14, UP2, UPT, UR14, 0x4, URZ ;  /* 0x000000040e0e7890 */ /* 0x000fe2000ff5e0ff */
[C---:B------:R-:W-:Y:S01]  /*0480*/  ISETP.EQ.AND P1, PT, R18.reuse, 0x4, PT ;  /* 0x000000041200780c */ /* 0x040fe20003f22270 */
[----:B------:R-:W-:Y:S01]  /*0490*/  UISETP.NE.AND UP1, UPT, UR6, 0x6, UPT ;  /* 0x000000060600788c */ /* 0x000fe2000bf25270 */
[C---:B------:R-:W-:Y:S01]  /*04a0*/  ISETP.EQ.AND P3, PT, R18.reuse, 0xc, PT ;  /* 0x0000000c1200780c */ /* 0x040fe20003f62270 */
[----:B------:R-:W-:Y:S01]  /*04b0*/  UIADD3.X UR15, UPT, UPT, URZ, UR15, URZ, UP2, !UPT ;  /* 0x0000000fff0f7290 */ /* 0x000fe200097fe4ff */
[C---:B------:R-:W-:Y:S02]  /*04c0*/  ISETP.EQ.AND P4, PT, R18.reuse, 0x10, PT ;  /* 0x000000101200780c */ /* 0x040fe40003f82270 */
[----:B------:R-:W-:Y:S01]  /*04d0*/  ISETP.EQ.AND P5, PT, R18, 0x14, PT ;  /* 0x000000141200780c */ /* 0x000fe20003fa2270 */
[----:B--2---:R-:W-:-:S03]  /*04e0*/  IMAD.WIDE.U32 R16, R14, R25, RZ ;  /* 0x000000190e107225 */ /* 0x004fc600078e00ff */
[----:B------:R-:W-:-:S04]  /*04f0*/  IADD3 R16, P2, PT, R16, R13, RZ ;  /* 0x0000000d10107210 */ /* 0x000fc80007f5e0ff */
[----:B------:R-:W-:Y:S01]  /*0500*/  IADD3.X R13, PT, PT, R17, UR7, RZ, P2, !PT ;  /* 0x00000007110d7c10 */ /* 0x000fe200097fe4ff */
[--C-:B------:R-:W-:Y:S01]  /*0510*/  @P1 IMAD.MOV.U32 R8, RZ, RZ, R16.reuse ;  /* 0x000000ffff081224 */ /* 0x100fe200078e0010 */
[C---:B------:R-:W-:Y:S01]  /*0520*/  ISETP.EQ.AND P2, PT, R18.reuse, 0x8, PT ;  /* 0x000000081200780c */ /* 0x040fe20003f42270 */
[--C-:B------:R-:W-:Y:S01]  /*0530*/  @P3 IMAD.MOV.U32 R10, RZ, RZ, R16.reuse ;  /* 0x000000ffff0a3224 */ /* 0x100fe200078e0010 */
[----:B------:R-:W-:Y:S01]  /*0540*/  @P0 MOV R7, R16 ;  /* 0x0000001000070202 */ /* 0x000fe20000000f00 */
[--C-:B------:R-:W-:Y:S02]  /*0550*/  @P4 IMAD.MOV.U32 R11, RZ, RZ, R16.reuse ;  /* 0x000000ffff0b4224 */ /* 0x100fe400078e0010 */
[----:B------:R-:W-:Y:S02]  /*0560*/  @P5 IMAD.MOV.U32 R12, RZ, RZ, R16 ;  /* 0x000000ffff0c5224 */ /* 0x000fe400078e0010 */
[----:B------:R-:W-:-:S06]  /*0570*/  VIADD R18, R18, 0x4 ;  /* 0x0000000412127836 */ /* 0x000fcc0000000000 */
[----:B------:R-:W-:Y:S01]  /*0580*/  @P2 IMAD.MOV.U32 R9, RZ, RZ, R16 ;  /* 0x000000ffff092224 */ /* 0x000fe200078e0010 */
[----:B------:R-:W-:Y:S06]  /*0590*/  BRA.U UP1, `(.L_x_2) ;  /* 0xfffffffd01a07547 */ /* 0x000fec000b83ffff */
[----:B------:R-:W-:Y:S01]  /*05a0*/  SHF.R.U32.HI R14, RZ, 0x17, R19 ;  /* 0x00000017ff0e7819 */ /* 0x000fe20000011613 */
[----:B------:R-:W-:Y:S03]  /*05b0*/  BSSY.RECONVERGENT B1, `(.L_x_3) ;  /* 0x0000028000017945 */ /* 0x000fe60003800200 */
[C---:B------:R-:W-:Y:S02]  /*05c0*/  LOP3.LUT R15, R14.reuse, 0xe0, RZ, 0xc0, !PT ;  /* 0x000000e00e0f7812 */ /* 0x040fe400078ec0ff */
[----:B------:R-:W-:-:S03]  /*05d0*/  LOP3.LUT P6, RZ, R14, 0x1f, RZ, 0xc0, !PT ;  /* 0x0000001f0eff7812 */ /* 0x000fc600078cc0ff */
[----:B------:R-:W-:-:S05]  /*05e0*/  VIADD R15, R15, 0xffffff80 ;  /* 0xffffff800f0f7836 */ /* 0x000fca0000000000 */
[----:B------:R-:W-:-:S05]  /*05f0*/  SHF.R.U32.HI R15, RZ, 0x5, R15 ;  /* 0x00000005ff0f7819 */ /* 0x000fca000001160f */
[----:B------:R-:W-:-:S05]  /*0600*/  IMAD.U32 R17, R15, -0x4, RZ ;  /* 0xfffffffc0f117824 */ /* 0x000fca00078e00ff */
[C---:B------:R-:W-:Y:S02]  /*0610*/  ISETP.EQ.AND P3, PT, R17.reuse, -0x18, PT ;  /* 0xffffffe81100780c */ /* 0x040fe40003f62270 */
[C---:B------:R-:W-:Y:S02]  /*0620*/  ISETP.EQ.AND P4, PT, R17.reuse, -0x14, PT ;  /* 0xffffffec1100780c */ /* 0x040fe40003f82270 */
[C---:B------:R-:W-:Y:S02]  /*0630*/  ISETP.EQ.AND P0, PT, R17.reuse, -0x10, PT ;  /* 0xfffffff01100780c */ /* 0x040fe40003f02270 */
[C---:B------:R-:W-:Y:S02]  /*0640*/  ISETP.EQ.AND P1, PT, R17.reuse, -0xc, PT ;  /* 0xfffffff41100780c */ /* 0x040fe40003f22270 */
[C---:B------:R-:W-:Y:S02]  /*0650*/  ISETP.EQ.AND P2, PT, R17.reuse, -0x8, PT ;  /* 0xfffffff81100780c */ /* 0x040fe40003f42270 */
[----:B------:R-:W-:-:S03]  /*0660*/  ISETP.EQ.AND P5, PT, R17, 0x4, PT ;  /* 0x000000041100780c */ /* 0x000fc60003fa2270 */
[----:B------:R-:W-:Y:S01]  /*0670*/  @P3 IMAD.MOV.U32 R18, RZ, RZ, R7 ;  /* 0x000000ffff123224 */ /* 0x000fe200078e0007 */
[C---:B------:R-:W-:Y:S01]  /*0680*/  ISETP.EQ.AND P3, PT, R17.reuse, -0x4, PT ;  /* 0xfffffffc1100780c */ /* 0x040fe20003f62270 */
[--C-:B------:R-:W-:Y:S01]  /*0690*/  @P4 IMAD.MOV.U32 R18, RZ, RZ, R8.reuse ;  /* 0x000000ffff124224 */ /* 0x100fe200078e0008 */
[----:B------:R-:W-:Y:S01]  /*06a0*/  @P4 MOV R15, R7 ;  /* 0x00000007000f4202 */ /* 0x000fe20000000f00 */
[----:B------:R-:W-:Y:S01]  /*06b0*/  @P0 IMAD.MOV.U32 R15, RZ, RZ, R8 ;  /* 0x000000ffff0f0224 */ /* 0x000fe200078e0008 */
[----:B------:R-:W-:Y:S01]  /*06c0*/  ISETP.EQ.AND P4, PT, R17, RZ, PT ;  /* 0x000000ff1100720c */ /* 0x000fe20003f82270 */
[--C-:B------:R-:W-:Y:S02]  /*06d0*/  @P0 IMAD.MOV.U32 R18, RZ, RZ, R9.reuse ;  /* 0x000000ffff120224 */ /* 0x100fe400078e0009 */
[----:B------:R-:W-:Y:S02]  /*06e0*/  @P1 IMAD.MOV.U32 R15, RZ, RZ, R9 ;  /* 0x000000ffff0f1224 */ /* 0x000fe400078e0009 */
[----:B------:R-:W-:-:S02]  /*06f0*/  @P1 IMAD.MOV.U32 R18, RZ, RZ, R10 ;  /* 0x000000ffff121224 */ /* 0x000fc400078e000a */
[----:B------:R-:W-:Y:S02]  /*0700*/  @P2 IMAD.MOV.U32 R15, RZ, RZ, R10 ;  /* 0x000000ffff0f2224 */ /* 0x000fe400078e000a */
[--C-:B------:R-:W-:Y:S02]  /*0710*/  @P2 IMAD.MOV.U32 R18, RZ, RZ, R11.reuse ;  /* 0x000000ffff122224 */ /* 0x100fe400078e000b */
[----:B------:R-:W-:Y:S02]  /*0720*/  @P3 IMAD.MOV.U32 R15, RZ, RZ, R11 ;  /* 0x000000ffff0f3224 */ /* 0x000fe400078e000b */
[----:B------:R-:W-:Y:S01]  /*0730*/  @P3 IMAD.MOV.U32 R18, RZ, RZ, R12 ;  /* 0x000000ffff123224 */ /* 0x000fe200078e000c */
[----:B------:R-:W-:Y:S01]  /*0740*/  @P4 MOV R15, R12 ;  /* 0x0000000c000f4202 */ /* 0x000fe20000000f00 */
[--C-:B------:R-:W-:Y:S02]  /*0750*/  @P4 IMAD.MOV.U32 R18, RZ, RZ, R13.reuse ;  /* 0x000000ffff124224 */ /* 0x100fe400078e000d */
[----:B------:R-:W-:Y:S01]  /*0760*/  @P5 IMAD.MOV.U32 R15, RZ, RZ, R13 ;  /* 0x000000ffff0f5224 */ /* 0x000fe200078e000d */
[----:B------:R-:W-:Y:S06]  /*0770*/  @!P6 BRA `(.L_x_4) ;  /* 0x00000000002ce947 */ /* 0x000fec0003800000 */
[----:B------:R-:W-:Y:S01]  /*0780*/  @P0 IMAD.MOV.U32 R16, RZ, RZ, R7 ;  /* 0x000000ffff100224 */ /* 0x000fe200078e0007 */
[----:B------:R-:W-:Y:S01]  /*0790*/  ISETP.EQ.AND P0, PT, R17, 0x8, PT ;  /* 0x000000081100780c */ /* 0x000fe20003f02270 */
[----:B------:R-:W-:Y:S01]  /*07a0*/  @P1 IMAD.MOV.U32 R16, RZ, RZ, R8 ;  /* 0x000000ffff101224 */ /* 0x000fe200078e0008 */
[----:B------:R-:W-:Y:S01]  /*07b0*/  LOP3.LUT R14, R14, 0x1f, RZ, 0xc0, !PT ;  /* 0x0000001f0e0e7812 */ /* 0x000fe200078ec0ff */
[----:B------:R-:W-:Y:S02]  /*07c0*/  @P2 IMAD.MOV.U32 R16, RZ, RZ, R9 ;  /* 0x000000ffff102224 */ /* 0x000fe400078e0009 */
[----:B------:R-:W-:Y:S01]  /*07d0*/  @P3 IMAD.MOV.U32 R16, RZ, RZ, R10 ;  /* 0x000000ffff103224 */ /* 0x000fe200078e000a */
[----:B------:R-:W-:Y:S01]  /*07e0*/  SHF.L.W.U32.HI R18, R15, R14, R18 ;  /* 0x0000000e0f127219 */ /* 0x000fe20000010e12 */
[----:B------:R-:W-:Y:S02]  /*07f0*/  @P4 IMAD.MOV.U32 R16, RZ, RZ, R11 ;  /* 0x000000ffff104224 */ /* 0x000fe400078e000b */
[----:B------:R-:W-:-:S04]  /*0800*/  @P5 IMAD.MOV.U32 R16, RZ, RZ, R12 ;  /* 0x000000ffff105224 */ /* 0x000fc800078e000c */
[----:B------:R-:W-:-:S05]  /*0810*/  @P0 IMAD.MOV.U32 R16, RZ, RZ, R13 ;  /* 0x000000ffff100224 */ /* 0x000fca00078e000d */
[----:B------:R-:W-:-:S07]  /*0820*/  SHF.L.W.U32.HI R15, R16, R14, R15 ;  /* 0x0000000e100f7219 */ /* 0x000fce0000010e0f */
.L_x_4:
[----:B------:R-:W-:Y:S05]  /*0830*/  BSYNC.RECONVERGENT B1 ;  /* 0x0000000000017941 */ /* 0x000fea0003800200 */
.L_x_3:
[C---:B------:R-:W-:Y:S01]  /*0840*/  SHF.L.W.U32.HI R22, R15.reuse, 0x2, R18 ;  /* 0x000000020f167819 */ /* 0x040fe20000010e12 */
[----:B------:R-:W-:Y:S01]  /*0850*/  UMOV UR6, 0x54442d19 ;  /* 0x54442d1900067882 */ /* 0x000fe20000000000 */
[----:B------:R-:W-:Y:S01]  /*0860*/  SHF.L.U32 R15, R15, 0x2, RZ ;  /* 0x000000020f0f7819 */ /* 0x000fe200000006ff */
[----:B------:R-:W-:Y:S01]  /*0870*/  UMOV UR7, 0x3bf921fb ;  /* 0x3bf921fb00077882 */ /* 0x000fe20000000000 */
[----:B------:R-:W-:Y:S02]  /*0880*/  SHF.R.S32.HI R13, RZ, 0x1f, R22 ;  /* 0x0000001fff0d7819 */ /* 0x000fe40000011416 */
[----:B------:R-:W-:Y:S02]  /*0890*/  ISETP.GE.AND P0, PT, R19, RZ, PT ;  /* 0x000000ff1300720c */ /* 0x000fe40003f06270 */
[C---:B------:R-:W-:Y:S02]  /*08a0*/  LOP3.LUT R14, R13.reuse, R15, RZ, 0x3c, !PT ;  /* 0x0000000f0d0e7212 */ /* 0x040fe400078e3cff */
[----:B------:R-:W-:-:S02]  /*08b0*/  LOP3.LUT R15, R13, R22, RZ, 0x3c, !PT ;  /* 0x000000160d0f7212 */ /* 0x000fc400078e3cff */
[----:B------:R-:W-:Y:S02]  /*08c0*/  SHF.R.U32.HI R13, RZ, 0x1e, R18 ;  /* 0x0000001eff0d7819 */ /* 0x000fe40000011612 */
[C---:B------:R-:W-:Y:S02]  /*08d0*/  LOP3.LUT R18, R22.reuse, R19, RZ, 0x3c, !PT ;  /* 0x0000001316127212 */ /* 0x040fe400078e3cff */
[----:B------:R-:W1:Y:S01]  /*08e0*/  I2F.F64.S64 R14, R14 ;  /* 0x0000000e000e7312 */ /* 0x000e620000301c00 */
[----:B------:R-:W-:Y:S02]  /*08f0*/  LEA.HI R22, R22, R13, RZ, 0x1 ;  /* 0x0000000d16167211 */ /* 0x000fe400078f08ff */
[----:B------:R-:W-:-:S03]  /*0900*/  ISETP.GE.AND P1, PT, R18, RZ, PT ;  /* 0x000000ff1200720c */ /* 0x000fc60003f26270 */
[----:B------:R-:W-:-:S04]  /*0910*/  IMAD.MOV R13, RZ, RZ, -R22 ;  /* 0x000000ffff0d7224 */ /* 0x000fc800078e0a16 */
[----:B------:R-:W-:Y:S01]  /*0920*/  @!P0 IMAD.MOV.U32 R22, RZ, RZ, R13 ;  /* 0x000000ffff168224 */ /* 0x000fe200078e000d */
[----:B-1----:R-:W-:-:S10]  /*0930*/  DMUL R16, R14, UR6 ;  /* 0x000000060e107c28 */ /* 0x002fd40008000000 */
[----:B------:R-:W1:Y:S02]  /*0940*/  F2F.F32.F64 R16, R16 ;  /* 0x0000001000107310 */ /* 0x000e640000301000 */
[----:B-1----:R-:W-:-:S07]  /*0950*/  FSEL R15, -R16, R16, !P1 ;  /* 0x00000010100f7208 */ /* 0x002fce0004800100 */
.L_x_1:
[----:B------:R-:W-:Y:S05]  /*0960*/  BSYNC.RECONVERGENT B0 ;  /* 0x0000000000007941 */ /* 0x000fea0003800200 */
.L_x_0:
[----:B------:R-:W1:Y:S01]  /*0970*/  LDS R13, [UR9+0x4] ;  /* 0x00000409ff0d7984 */ /* 0x000e620008000800 */
[----:B------:R-:W-:Y:S02]  /*0980*/  IMAD.MOV.U32 R17, RZ, RZ, 0x37cbac00 ;  /* 0x37cbac00ff117424 */ /* 0x000fe400078e00ff */
[----:B------:R-:W-:Y:S01]  /*0990*/  FMUL R14, R15, R15 ;  /* 0x0000000f0f0e7220 */ /* 0x000fe20000400000 */
[----:B------:R-:W-:Y:S01]  /*09a0*/  LOP3.LUT R18, R22, 0x1, RZ, 0xc0, !PT ;  /* 0x0000000116127812 */ /* 0x000fe200078ec0ff */
[----:B------:R-:W-:Y:S01]  /*09b0*/  IMAD.MOV.U32 R25, RZ, RZ, 0x3c0885e4 ;  /* 0x3c0885e4ff197424 */ /* 0x000fe200078e00ff */
[----:B------:R-:W-:Y:S01]  /*09c0*/  ISETP.NE.AND P2, PT, R23, RZ, PT ;  /* 0x000000ff1700720c */ /* 0x000fe20003f45270 */
[----:B------:R-:W-:Y:S01]  /*09d0*/  FFMA R16, R14, R17, -0.0013887860113754868507 ;  /* 0xbab607ed0e107423 */ /* 0x000fe20000000011 */
[----:B------:R-:W-:Y:S01]  /*09e0*/  ISETP.NE.U32.AND P0, PT, R18, 0x1, PT ;  /* 0x000000011200780c */ /* 0x000fe20003f05070 */
[----:B------:R-:W-:Y:S01]  /*09f0*/  IMAD.MOV.U32 R18, RZ, RZ, 0x3e2aaaa8 ;  /* 0x3e2aaaa8ff127424 */ /* 0x000fe200078e00ff */
[----:B------:R-:W-:Y:S01]  /*0a00*/  BSSY.RECONVERGENT B0, `(.L_x_5) ;  /* 0x000006a000007945 */ /* 0x000fe20003800200 */
[----:B------:R-:W-:Y:S01]  /*0a10*/  VIADD R22, R22, 0x1 ;  /* 0x0000000116167836 */ /* 0x000fe20000000000 */
[----:B------:R-:W-:Y:S01]  /*0a20*/  FSEL R17, R16, -0.00019574658654164522886, P0 ;  /* 0xb94d415310117808 */ /* 0x000fe20000000000 */
[----:B------:R-:W-:Y:S01]  /*0a30*/  IMAD.MOV.U32 R24, RZ, RZ, R20 ;  /* 0x000000ffff187224 */ /* 0x000fe200078e0014 */
[----:B------:R-:W-:-:S02]  /*0a40*/  FSEL R25, R25, 0.041666727513074874878, !P0 ;  /* 0x3d2aaabb19197808 */ /* 0x000fc40004000000 */
[----:B------:R-:W-:Y:S02]  /*0a50*/  FSEL R16, -R18, -0.4999999701976776123, !P0 ;  /* 0xbeffffff12107808 */ /* 0x000fe40004000100 */
[----:B------:R-:W-:Y:S01]  /*0a60*/  LOP3.LUT P1, RZ, R22, 0x2, RZ, 0xc0, !PT ;  /* 0x0000000216ff7812 */ /* 0x000fe2000782c0ff */
[----:B------:R-:W-:Y:S01]  /*0a70*/  FFMA R17, R14, R17, R25 ;  /* 0x000000110e117223 */ /* 0x000fe20000000019 */
[----:B------:R-:W-:-:S03]  /*0a80*/  FSEL R25, R15, 1, !P0 ;  /* 0x3f8000000f197808 */ /* 0x000fc60004000000 */
[C---:B------:R-:W-:Y:S02]  /*0a90*/  FFMA R16, R14.reuse, R17, R16 ;  /* 0x000000110e107223 */ /* 0x040fe40000000010 */
[----:B------:R-:W-:-:S04]  /*0aa0*/  FFMA R14, R14, R25, RZ ;  /* 0x000000190e0e7223 */ /* 0x000fc800000000ff */
[----:B------:R-:W-:Y:S01]  /*0ab0*/  FFMA R25, R14, R16, R25 ;  /* 0x000000100e197223 */ /* 0x000fe20000000019 */
[----:B------:R-:W-:-:S03]  /*0ac0*/  IMAD.MOV.U32 R14, RZ, RZ, R21 ;  /* 0x000000ffff0e7224 */ /* 0x000fc600078e0015 */
[----:B------:R-:W-:Y:S01]  /*0ad0*/  @P1 FADD R25, RZ, -R25 ;  /* 0x80000019ff191221 */ /* 0x000fe20000000000 */
[----:B------:R-:W-:Y:S06]  /*0ae0*/  @!P2 BRA `(.L_x_6) ;  /* 0x00000004006ca947 */ /* 0x000fec0003800000 */
[----:B------:R-:W-:-:S13]  /*0af0*/  FSETP.NEU.AND P0, PT, |R19|, +INF , PT ;  /* 0x7f8000001300780b */ /* 0x000fda0003f0d200 */
[----:B------:R-:W-:Y:S01]  /*0b00*/  @!P0 FMUL R14, RZ, R19 ;  /* 0x00000013ff0e8220 */ /* 0x000fe20000400000 */
[----:B------:R-:W-:Y:S01]  /*0b10*/  @!P0 IMAD.MOV.U32 R24, RZ, RZ, RZ ;  /* 0x000000ffff188224 */ /* 0x000fe200078e00ff */
[----:B------:R-:W-:Y:S06]  /*0b20*/  @!P0 BRA `(.L_x_6) ;  /* 0x00000004005c8947 */ /* 0x000fec0003800000 */
[----:B------:R-:W-:Y:S01]  /*0b30*/  SHF.L.U32 R22, R19, 0x8, RZ ;  /* 0x0000000813167819 */ /* 0x000fe200000006ff */
[----:B------:R-:W-:Y:S01]  /*0b40*/  IMAD.MOV.U32 R27, RZ, RZ, RZ ;  /* 0x000000ffff1b7224 */ /* 0x000fe200078e00ff */
[----:B------:R-:W-:Y:S01]  /*0b50*/  UMOV UR6, URZ ;  /* 0x000000ff00067c82 */ /* 0x000fe20008000000 */
[----:B------:R-:W-:Y:S01]  /*0b60*/  IMAD.MOV.U32 R29, RZ, RZ, RZ ;  /* 0x000000ffff1d7224 */ /* 0x000fe200078e00ff */
[----:B------:R-:W-:-:S07]  /*0b70*/  LOP3.LUT R22, R22, 0x80000000, RZ, 0xfc, !PT ;  /* 0x8000000016167812 */ /* 0x000fce00078efcff */
.L_x_7:
[----:B------:R-:W2:Y:S02]  /*0b80*/  LDC.64 R14, c[0x4][RZ] ;  /* 0x01000000ff0e7b82 */ /* 0x000ea40000000a00 */
[----:B--2---:R-:W-:-:S05]  /*0b90*/  IMAD.WIDE.U32 R16, R29, 0x4, R14 ;  /* 0x000000041d107825 */ /* 0x004fca00078e000e */
[----:B------:R-:W2:Y:S01]  /*0ba0*/  LDG.E.CONSTANT R15, desc[UR12][R16.64] ;  /* 0x0000000c100f7981 */ /* 0x000ea2000c1e9900 */
[C---:B------:R-:W-:Y:S02]  /*0bb0*/  IMAD.SHL.U32 R24, R29.reuse, 0x4, RZ ;  /* 0x000000041d187824 */ /* 0x040fe400078e00ff */
[----:B------:R-:W-:-:S03]  /*0bc0*/  VIADD R29, R29, 0x1 ;  /* 0x000000011d1d7836 */ /* 0x000fc60000000000 */
[C---:B------:R-:W-:Y:S02]  /*0bd0*/  ISETP.EQ.AND P5, PT, R24.reuse, RZ, PT ;  /* 0x000000ff1800720c */ /* 0x040fe40003fa2270 */
[C---:B------:R-:W-:Y:S02]  /*0be0*/  ISETP.EQ.AND P4, PT, R24.reuse, 0x4, PT ;  /* 0x000000041800780c */ /* 0x040fe40003f82270 */
[C---:B------:R-:W-:Y:S02]  /*0bf0*/  ISETP.EQ.AND P3, PT, R24.reuse, 0x8, PT ;  /* 0x000000081800780c */ /* 0x040fe40003f62270 */
[C---:B------:R-:W-:Y:S02]  /*0c00*/  ISETP.EQ.AND P2, PT, R24.reuse, 0xc, PT ;  /* 0x0000000c1800780c */ /* 0x040fe40003f42270 */
[----:B------:R-:W-:Y:S01]  /*0c10*/  ISETP.EQ.AND P1, PT, R24, 0x10, PT ;  /* 0x000000101800780c */ /* 0x000fe20003f22270 */
[----:B--2---:R-:W-:-:S03]  /*0c20*/  IMAD.WIDE.U32 R14, R15, R22, RZ ;  /* 0x000000160f0e7225 */ /* 0x004fc600078e00ff */
[----:B------:R-:W-:-:S04]  /*0c30*/  IADD3 R14, P0, PT, R14, R27, RZ ;  /* 0x0000001b0e0e7210 */ /* 0x000fc80007f1e0ff */
[----:B------:R-:W-:Y:S01]  /*0c40*/  IADD3.X R27, PT, PT, R15, UR6, RZ, P0, !PT ;  /* 0x000000060f1b7c10 */ /* 0x000fe200087fe4ff */
[--C-:B------:R-:W-:Y:S01]  /*0c50*/  @P5 IMAD.MOV.U32 R7, RZ, RZ, R14.reuse ;  /* 0x000000ffff075224 */ /* 0x100fe200078e000e */
[----:B------:R-:W-:Y:S01]  /*0c60*/  ISETP.NE.AND P5, PT, R29, 0x6, PT ;  /* 0x000000061d00780c */ /* 0x000fe20003fa5270 */
[--C-:B------:R-:W-:Y:S01]  /*0c70*/  @P4 IMAD.MOV.U32 R8, RZ, RZ, R14.reuse ;  /* 0x000000ffff084224 */ /* 0x100fe200078e000e */
[----:B------:R-:W-:Y:S01]  /*0c80*/  ISETP.EQ.AND P0, PT, R24, 0x14, PT ;  /* 0x000000141800780c */ /* 0x000fe20003f02270 */
[--C-:B------:R-:W-:Y:S02]  /*0c90*/  @P3 IMAD.MOV.U32 R9, RZ, RZ, R14.reuse ;  /* 0x000000ffff093224 */ /* 0x100fe400078e000e */
[--C-:B------:R-:W-:Y:S02]  /*0ca0*/  @P2 IMAD.MOV.U32 R10, RZ, RZ, R14.reuse ;  /* 0x000000ffff0a2224 */ /* 0x100fe400078e000e */
[----:B------:R-:W-:-:S08]  /*0cb0*/  @P1 IMAD.MOV.U32 R11, RZ, RZ, R14 ;  /* 0x000000ffff0b1224 */ /* 0x000fd000078e000e */
[----:B------:R-:W-:Y:S01]  /*0cc0*/  @P0 MOV R12, R14 ;  /* 0x0000000e000c0202 */ /* 0x000fe20000000f00 */
[----:B------:R-:W-:Y:S06]  /*0cd0*/  @P5 BRA `(.L_x_7) ;  /* 0xfffffffc00a85947 */ /* 0x000fec000383ffff */
        /* <DEDUP_REMOVED lines=13> */
[--C-:B------:R-:W-:Y:S01]  /*0db0*/  @P3 IMAD.MOV.U32 R22, RZ, RZ, R7.reuse ;  /* 0x000000ffff163224 */ /* 0x100fe200078e0007 */
[C---:B------:R-:W-:Y:S01]  /*0dc0*/  ISETP.EQ.AND P3, PT, R17.reuse, -0x4, PT ;  /* 0xfffffffc1100780c */ /* 0x040fe20003f62270 */
[----:B------:R-:W-:Y:S02]  /*0dd0*/  @P4 IMAD.MOV.U32 R15, RZ, RZ, R7 ;  /* 0x000000ffff0f4224 */ /* 0x000fe400078e0007 */
[--C-:B------:R-:W-:Y:S01]  /*0de0*/  @P4 IMAD.MOV.U32 R22, RZ, RZ, R8.reuse ;  /* 0x000000ffff164224 */ /* 0x100fe200078e0008 */
[----:B------:R-:W-:Y:S01]  /*0df0*/  ISETP.EQ.AND P4, PT, R17, RZ, PT ;  /* 0x000000ff1100720c */ /* 0x000fe20003f82270 */
[----:B------:R-:W-:Y:S02]  /*0e00*/  @P0 IMAD.MOV.U32 R15, RZ, RZ, R8 ;  /* 0x000000ffff0f0224 */ /* 0x000fe400078e0008 */
[--C-:B------:R-:W-:Y:S02]  /*0e10*/  @P0 IMAD.MOV.U32 R22, RZ, RZ, R9.reuse ;  /* 0x000000ffff160224 */ /* 0x100fe400078e0009 */
[----:B------:R-:W-:Y:S01]  /*0e20*/  @P1 IMAD.MOV.U32 R15, RZ, RZ, R9 ;  /* 0x000000ffff0f1224 */ /* 0x000fe200078e0009 */
[----:B------:R-:W-:Y:S01]  /*0e30*/  @P2 MOV R15, R10 ;  /* 0x0000000a000f2202 */ /* 0x000fe20000000f00 */
[----:B------:R-:W-:-:S02]  /*0e40*/  @P1 IMAD.MOV.U32 R22, RZ, RZ, R10 ;  /* 0x000000ffff161224 */ /* 0x000fc400078e000a */
[--C-:B------:R-:W-:Y:S02]  /*0e50*/  @P2 IMAD.MOV.U32 R22, RZ, RZ, R11.reuse ;  /* 0x000000ffff162224 */ /* 0x100fe400078e000b */
[----:B------:R-:W-:Y:S02]  /*0e60*/  @P3 IMAD.MOV.U32 R15, RZ, RZ, R11 ;  /* 0x000000ffff0f3224 */ /* 0x000fe400078e000b */
[--C-:B------:R-:W-:Y:S02]  /*0e70*/  @P3 IMAD.MOV.U32 R22, RZ, RZ, R12.reuse ;  /* 0x000000ffff163224 */ /* 0x100fe400078e000c */
[----:B------:R-:W-:Y:S02]  /*0e80*/  @P4 IMAD.MOV.U32 R15, RZ, RZ, R12 ;  /* 0x000000ffff0f4224 */ /* 0x000fe400078e000c */
[--C-:B------:R-:W-:Y:S02]  /*0e90*/  @P4 IMAD.MOV.U32 R22, RZ, RZ, R27.reuse ;  /* 0x000000ffff164224 */ /* 0x100fe400078e001b */
[----:B------:R-:W-:Y:S01]  /*0ea0*/  @P5 IMAD.MOV.U32 R15, RZ, RZ, R27 ;  /* 0x000000ffff0f5224 */ /* 0x000fe200078e001b */
[----:B------:R-:W-:Y:S06]  /*0eb0*/  @!P6 BRA `(.L_x_9) ;  /* 0x00000000002ce947 */ /* 0x000fec0003800000 */
[----:B------:R-:W-:Y:S01]  /*0ec0*/  @P0 IMAD.MOV.U32 R16, RZ, RZ, R7 ;  /* 0x000000ffff100224 */ /* 0x000fe200078e0007 */
[----:B------:R-:W-:Y:S01]  /*0ed0*/  ISETP.EQ.AND P0, PT, R17, 0x8, PT ;  /* 0x000000081100780c */ /* 0x000fe20003f02270 */
[----:B------:R-:W-:Y:S01]  /*0ee0*/  @P1 IMAD.MOV.U32 R16, RZ, RZ, R8 ;  /* 0x000000ffff101224 */ /* 0x000fe200078e0008 */
[----:B------:R-:W-:Y:S01]  /*0ef0*/  LOP3.LUT R14, R14, 0x1f, RZ, 0xc0, !PT ;  /* 0x0000001f0e0e7812 */ /* 0x000fe200078ec0ff */
[----:B------:R-:W-:Y:S01]  /*0f00*/  @P2 IMAD.MOV.U32 R16, RZ, RZ, R9 ;  /* 0x000000ffff102224 */ /* 0x000fe200078e0009 */
[----:B------:R-:W-:Y:S01]  /*0f10*/  @P3 MOV R16, R10 ;  /* 0x0000000a00103202 */ /* 0x000fe20000000f00 */
[----:B------:R-:W-:Y:S01]  /*0f20*/  @P4 IMAD.MOV.U32 R16, RZ, RZ, R11 ;  /* 0x000000ffff104224 */ /* 0x000fe200078e000b */
[----:B------:R-:W-:Y:S01]  /*0f30*/  SHF.L.W.U32.HI R22, R15, R14, R22 ;  /* 0x0000000e0f167219 */ /* 0x000fe20000010e16 */
[----:B------:R-:W-:-:S06]  /*0f40*/  @P5 IMAD.MOV.U32 R16, RZ, RZ, R12 ;  /* 0x000000ffff105224 */ /* 0x000fcc00078e000c */
[----:B------:R-:W-:-:S05]  /*0f50*/  @P0 IMAD.MOV.U32 R16, RZ, RZ, R27 ;  /* 0x000000ffff100224 */ /* 0x000fca00078e001b */
[----:B------:R-:W-:-:S07]  /*0f60*/  SHF.L.W.U32.HI R15, R16, R14, R15 ;  /* 0x0000000e100f7219 */ /* 0x000fce0000010e0f */
.L_x_9:
[----:B------:R-:W-:Y:S05]  /*0f70*/  BSYNC.RECONVERGENT B1 ;  /* 0x0000000000017941 */ /* 0x000fea0003800200 */
.L_x_8:
[C---:B------:R-:W-:Y:S01]  /*0f80*/  SHF.L.W.U32.HI R24, R15.reuse, 0x2, R22 ;  /* 0x000000020f187819 */ /* 0x040fe20000010e16 */
[----:B------:R-:W-:Y:S01]  /*0f90*/  IMAD.SHL.U32 R15, R15, 0x4, RZ ;  /* 0x000000040f0f7824 */ /* 0x000fe200078e00ff */
[----:B------:R-:W-:Y:S01]  /*0fa0*/  UMOV UR6, 0x54442d19 ;  /* 0x54442d1900067882 */ /* 0x000fe20000000000 */
[----:B------:R-:W-:Y:S01]  /*0fb0*/  UMOV UR7, 0x3bf921fb ;  /* 0x3bf921fb00077882 */ /* 0x000fe20000000000 */
[----:B------:R-:W-:Y:S02]  /*0fc0*/  SHF.R.S32.HI R16, RZ, 0x1f, R24 ;  /* 0x0000001fff107819 */ /* 0x000fe40000011418 */
[----:B------:R-:W-:Y:S02]  /*0fd0*/  ISETP.GE.AND P1, PT, R19, RZ, PT ;  /* 0x000000ff1300720c */ /* 0x000fe40003f26270 */
[C---:B------:R-:W-:Y:S02]  /*0fe0*/  LOP3.LUT R14, R16.reuse, R15, RZ, 0x3c, !PT ;  /* 0x0000000f100e7212 */ /* 0x040fe400078e3cff */
[----:B------:R-:W-:-:S02]  /*0ff0*/  LOP3.LUT R15, R16, R24, RZ, 0x3c, !PT ;  /* 0x00000018100f7212 */ /* 0x000fc400078e3cff */
[----:B------:R-:W-:Y:S02]  /*1000*/  SHF.R.U32.HI R27, RZ, 0x1e, R22 ;  /* 0x0000001eff1b7819 */ /* 0x000fe40000011616 */
[C---:B------:R-:W-:Y:S02]  /*1010*/  LOP3.LUT R22, R24.reuse, R19, RZ, 0x3c, !PT ;  /* 0x0000001318167212 */ /* 0x040fe400078e3cff */
[----:B------:R-:W2:Y:S01]  /*1020*/  I2F.F64.S64 R14, R14 ;  /* 0x0000000e000e7312 */ /* 0x000ea20000301c00 */
[----:B------:R-:W-:Y:S02]  /*1030*/  LEA.HI R24, R24, R27, RZ, 0x1 ;  /* 0x0000001b18187211 */ /* 0x000fe400078f08ff */
[----:B------:R-:W-:-:S03]  /*1040*/  ISETP.GE.AND P0, PT, R22, RZ, PT ;  /* 0x000000ff1600720c */ /* 0x000fc60003f06270 */
[----:B------:R-:W-:-:S04]  /*1050*/  IMAD.MOV R22, RZ, RZ, -R24 ;  /* 0x000000ffff167224 */ /* 0x000fc800078e0a18 */
[----:B------:R-:W-:Y:S01]  /*1060*/  @!P1 IMAD.MOV.U32 R24, RZ, RZ, R22 ;  /* 0x000000ffff189224 */ /* 0x000fe200078e0016 */
[----:B--2---:R-:W-:-:S10]  /*1070*/  DMUL R16, R14, UR6 ;  /* 0x000000060e107c28 */ /* 0x004fd40008000000 */
[----:B------:R-:W2:Y:S02]  /*1080*/  F2F.F32.F64 R16, R16 ;  /* 0x0000001000107310 */ /* 0x000ea40000301000 */
[----:B--2---:R-:W-:-:S07]  /*1090*/  FSEL R14, -R16, R16, !P0 ;  /* 0x00000010100e7208 */ /* 0x004fce0004000100 */
.L_x_6:
[----:B------:R-:W-:Y:S05]  /*10a0*/  BSYNC.RECONVERGENT B0 ;  /* 0x0000000000007941 */ /* 0x000fea0003800200 */
.L_x_5:
[----:B------:R-:W-:Y:S02]  /*10b0*/  IMAD.MOV.U32 R22, RZ, RZ, 0x37cbac00 ;  /* 0x37cbac00ff167424 */ /* 0x000fe400078e00ff */
[----:B------:R-:W-:Y:S01]  /*10c0*/  FMUL R15, R14, R14 ;  /* 0x0000000e0e0f7220 */ /* 0x000fe20000400000 */
[C---:B------:R-:W-:Y:S01]  /*10d0*/  LOP3.LUT R17, R24.reuse, 0x1, RZ, 0xc0, !PT ;  /* 0x0000000118117812 */ /* 0x040fe200078ec0ff */
[----:B------:R-:W-:Y:S01]  /*10e0*/  IMAD.MOV.U32 R26, RZ, RZ, 0x3c0885e4 ;  /* 0x3c0885e4ff1a7424 */ /* 0x000fe200078e00ff */
[----:B------:R-:W-:Y:S01]  /*10f0*/  LOP3.LUT P1, RZ, R24, 0x2, RZ, 0xc0, !PT ;  /* 0x0000000218ff7812 */ /* 0x000fe2000782c0ff */
[----:B------:R-:W-:Y:S01]  /*1100*/  FFMA R16, R15, R22, -0.0013887860113754868507 ;  /* 0xbab607ed0f107423 */ /* 0x000fe20000000016 */
[----:B------:R-:W-:Y:S01]  /*1110*/  ISETP.NE.U32.AND P0, PT, R17, 0x1, PT ;  /* 0x000000011100780c */ /* 0x000fe20003f05070 */
[----:B------:R-:W-:Y:S01]  /*1120*/  BSSY.RECONVERGENT B0, `(.L_x_10) ;  /* 0x000006c000007945 */ /* 0x000fe20003800200 */
[----:B------:R-:W-:Y:S02]  /*1130*/  ISETP.NE.AND P2, PT, R23, RZ, PT ;  /* 0x000000ff1700720c */ /* 0x000fe40003f45270 */
[----:B------:R-:W-:-:S02]  /*1140*/  FSEL R16, R16, -0.00019574658654164522886, !P0 ;  /* 0xb94d415310107808 */ /* 0x000fc40004000000 */
[----:B------:R-:W-:Y:S02]  /*1150*/  FSEL R26, R26, 0.041666727513074874878, P0 ;  /* 0x3d2aaabb1a1a7808 */ /* 0x000fe40000000000 */
[----:B------:R-:W-:Y:S02]  /*1160*/  FSEL R14, R14, 1, P0 ;  /* 0x3f8000000e0e7808 */ /* 0x000fe40000000000 */
[----:B------:R-:W-:Y:S01]  /*1170*/  FSEL R27, -R18, -0.4999999701976776123, P0 ;  /* 0xbeffffff121b7808 */ /* 0x000fe20000000100 */
[C---:B------:R-:W-:Y:S01]  /*1180*/  FFMA R16, R15.reuse, R16, R26 ;  /* 0x000000100f107223 */ /* 0x040fe2000000001a */
[----:B------:R-:W-:Y:S02]  /*1190*/  IMAD.MOV.U32 R26, RZ, RZ, R20 ;  /* 0x000000ffff1a7224 */ /* 0x000fe400078e0014 */
[C---:B------:R-:W-:Y:S01]  /*11a0*/  FFMA R17, R15.reuse, R14, RZ ;  /* 0x0000000e0f117223 */ /* 0x040fe200000000ff */
[----:B------:R-:W-:-:S04]  /*11b0*/  FFMA R16, R15, R16, R27 ;  /* 0x000000100f107223 */ /* 0x000fc8000000001b */
[----:B------:R-:W-:-:S04]  /*11c0*/  FFMA R14, R17, R16, R14 ;  /* 0x00000010110e7223 */ /* 0x000fc8000000000e */
[----:B------:R-:W-:-:S04]  /*11d0*/  @P1 FADD R14, RZ, -R14 ;  /* 0x8000000eff0e1221 */ /* 0x000fc80000000000 */
[----:B-1----:R-:W-:-:S04]  /*11e0*/  FMUL R15, R13, R14 ;  /* 0x0000000e0d0f7220 */ /* 0x002fc80000400000 */
[----:B0-----:R-:W-:Y:S01]  /*11f0*/  FFMA R14, R6, R25, R15 ;  /* 0x00000019060e7223 */ /* 0x001fe2000000000f */
[----:B------:R-:W-:-:S03]  /*1200*/  MOV R15, R21 ;  /* 0x00000015000f7202 */ /* 0x000fc60000000f00 */
[----:B------:R-:W-:Y:S01]  /*1210*/  FADD R3, R14, R3 ;  /* 0x000000030e037221 */ /* 0x000fe20000000000 */
[----:B------:R-:W-:Y:S06]  /*1220*/  @!P2 BRA `(.L_x_11) ;  /* 0x00000004006ca947 */ /* 0x000fec0003800000 */
[----:B------:R-:W-:-:S13]  /*1230*/  FSETP.NEU.AND P0, PT, |R19|, +INF , PT ;  /* 0x7f8000001300780b */ /* 0x000fda0003f0d200 */
[----:B------:R-:W-:Y:S01]  /*1240*/  @!P0 FMUL R15, RZ, R19 ;  /* 0x00000013ff0f8220 */ /* 0x000fe20000400000 */
[----:B------:R-:W-:Y:S01]  /*1250*/  @!P0 IMAD.MOV.U32 R26, RZ, RZ, RZ ;  /* 0x000000ffff1a8224 */ /* 0x000fe200078e00ff */
[----:B------:R-:W-:Y:S06]  /*1260*/  @!P0 BRA `(.L_x_11) ;  /* 0x00000004005c8947 */ /* 0x000fec0003800000 */
[----:B------:R-:W-:Y:S01]  /*1270*/  IMAD.SHL.U32 R24, R19, 0x100, RZ ;  /* 0x0000010013187824 */ /* 0x000fe200078e00ff */
[----:B------:R-:W-:Y:S01]  /*1280*/  UMOV UR6, URZ ;  /* 0x000000ff00067c82 */ /* 0x000fe20008000000 */
[----:B------:R-:W-:Y:S02]  /*1290*/  IMAD.MOV.U32 R25, RZ, RZ, RZ ;  /* 0x000000ffff197224 */ /* 0x000fe400078e00ff */
[----:B------:R-:W-:Y:S01]  /*12a0*/  IMAD.MOV.U32 R27, RZ, RZ, RZ ;  /* 0x000000ffff1b7224 */ /* 0x000fe200078e00ff */
[----:B------:R-:W-:-:S07]  /*12b0*/  LOP3.LUT R24, R24, 0x80000000, RZ, 0xfc, !PT ;  /* 0x8000000018187812 */ /* 0x000fce00078efcff */
.L_x_12:
[----:B------:R-:W0:Y:S02]  /*12c0*/  LDC.64 R14, c[0x4][RZ] ;  /* 0x01000000ff0e7b82 */ /* 0x000e240000000a00 */
[----:B0-----:R-:W-:-:S05]  /*12d0*/  IMAD.WIDE.U32 R16, R27, 0x4, R14 ;  /* 0x000000041b107825 */ /* 0x001fca00078e000e */
        /* <DEDUP_REMOVED lines=15> */
[--C-:B------:R-:W-:Y:S01]  /*13d0*/  @P3 IMAD.MOV.U32 R9, RZ, RZ, R14.reuse ;  /* 0x000000ffff093224 */ /* 0x100fe200078e000e */
[----:B------:R-:W-:Y:S01]  /*13e0*/  @P2 MOV R10, R14 ;  /* 0x0000000e000a2202 */ /* 0x000fe20000000f00 */
[----:B------:R-:W-:-:S10]  /*13f0*/  @P1 IMAD.MOV.U32 R11, RZ, RZ, R14 ;  /* 0x000000ffff0b1224 */ /* 0x000fd400078e000e */
[----:B------:R-:W-:Y:S01]  /*1400*/  @P0 IMAD.MOV.U32 R12, RZ, RZ, R14 ;  /* 0x000000ffff0c0224 */ /* 0x000fe200078e000e */
        /* <DEDUP_REMOVED lines=19> */
[----:B------:R-:W-:Y:S01]  /*1540*/  @P0 IMAD.MOV.U32 R15, RZ, RZ, R8 ;  /* 0x000000ffff0f0224 */ /* 0x000fe200078e0008 */
[----:B------:R-:W-:Y:S01]  /*1550*/  @P1 MOV R15, R9 ;  /* 0x00000009000f1202 */ /* 0x000fe20000000f00 */
[----:B------:R-:W-:Y:S02]  /*1560*/  @P0 IMAD.MOV.U32 R24, RZ, RZ, R9 ;  /* 0x000000ffff180224 */ /* 0x000fe400078e0009 */
[----:B------:R-:W-:-:S02]  /*1570*/  @P1 IMAD.MOV.U32 R24, RZ, RZ, R10 ;  /* 0x000000ffff181224 */ /* 0x000fc400078e000a */
[----:B------:R-:W-:Y:S02]  /*1580*/  @P2 IMAD.MOV.U32 R15, RZ, RZ, R10 ;  /* 0x000000ffff0f2224 */ /* 0x000fe400078e000a */
[--C-:B------:R-:W-:Y:S02]  /*1590*/  @P2 IMAD.MOV.U32 R24, RZ, RZ, R11.reuse ;  /* 0x000000ffff182224 */ /* 0x100fe400078e000b */
[----:B------:R-:W-:Y:S02]  /*15a0*/  @P3 IMAD.MOV.U32 R15, RZ, RZ, R11 ;  /* 0x000000ffff0f3224 */ /* 0x000fe400078e000b */
[--C-:B------:R-:W-:Y:S02]  /*15b0*/  @P3 IMAD.MOV.U32 R24, RZ, RZ, R12.reuse ;  /* 0x000000ffff183224 */ /* 0x100fe400078e000c */
[----:B------:R-:W-:Y:S02]  /*15c0*/  @P4 IMAD.MOV.U32 R15, RZ, RZ, R12 ;  /* 0x000000ffff0f4224 */ /* 0x000fe400078e000c */
[----:B------:R-:W-:-:S02]  /*15d0*/  @P4 IMAD.MOV.U32 R24, RZ, RZ, R25 ;  /* 0x000000ffff184224 */ /* 0x000fc400078e0019 */
[----:B------:R-:W-:Y:S01]  /*15e0*/  @P5 IMAD.MOV.U32 R15, RZ, RZ, R25 ;  /* 0x000000ffff0f5224 */ /* 0x000fe200078e0019 */
[----:B------:R-:W-:Y:S06]  /*15f0*/  @!P6 BRA `(.L_x_14) ;  /* 0x00000000002ce947 */ /* 0x000fec0003800000 */
[----:B------:R-:W-:Y:S01]  /*1600*/  @P0 IMAD.MOV.U32 R16, RZ, RZ, R7 ;  /* 0x000000ffff100224 */ /* 0x000fe200078e0007 */
[----:B------:R-:W-:Y:S02]  /*1610*/  ISETP.EQ.AND P0, PT, R17, 0x8, PT ;  /* 0x000000081100780c */ /* 0x000fe40003f02270 */
[----:B------:R-:W-:Y:S01]  /*1620*/  @P1 MOV R16, R8 ;  /* 0x0000000800101202 */ /* 0x000fe20000000f00 */
[----:B------:R-:W-:Y:S01]  /*1630*/  @P2 IMAD.MOV.U32 R16, RZ, RZ, R9 ;  /* 0x000000ffff102224 */ /* 0x000fe200078e0009 */
[----:B------:R-:W-:Y:S01]  /*1640*/  LOP3.LUT R14, R14, 0x1f, RZ, 0xc0, !PT ;  /* 0x0000001f0e0e7812 */ /* 0x000fe200078ec0ff */
[----:B------:R-:W-:Y:S02]  /*1650*/  @P3 IMAD.MOV.U32 R16, RZ, RZ, R10 ;  /* 0x000000ffff103224 */ /* 0x000fe400078e000a */
[----:B------:R-:W-:Y:S01]  /*1660*/  @P4 IMAD.MOV.U32 R16, RZ, RZ, R11 ;  /* 0x000000ffff104224 */ /* 0x000fe200078e000b */
[----:B------:R-:W-:Y:S01]  /*1670*/  SHF.L.W.U32.HI R24, R15, R14, R24 ;  /* 0x0000000e0f187219 */ /* 0x000fe20000010e18 */
[----:B------:R-:W-:-:S04]  /*1680*/  @P5 IMAD.MOV.U32 R16, RZ, RZ, R12 ;  /* 0x000000ffff105224 */ /* 0x000fc800078e000c */
[----:B------:R-:W-:-:S05]  /*1690*/  @P0 IMAD.MOV.U32 R16, RZ, RZ, R25 ;  /* 0x000000ffff100224 */ /* 0x000fca00078e0019 */
[----:B------:R-:W-:-:S07]  /*16a0*/  SHF.L.W.U32.HI R15, R16, R14, R15 ;  /* 0x0000000e100f7219 */ /* 0x000fce0000010e0f */
.L_x_14:
[----:B------:R-:W-:Y:S05]  /*16b0*/  BSYNC.RECONVERGENT B1 ;  /* 0x0000000000017941 */ /* 0x000fea0003800200 */
.L_x_13:
        /* <DEDUP_REMOVED lines=10> */
[----:B------:R-:W0:Y:S01]  /*1760*/  I2F.F64.S64 R14, R14 ;  /* 0x0000000e000e7312 */ /* 0x000e220000301c00 */
[----:B------:R-:W-:Y:S02]  /*1770*/  LEA.HI R26, R26, R25, RZ, 0x1 ;  /* 0x000000191a1a7211 */ /* 0x000fe400078f08ff */
[----:B------:R-:W-:-:S03]  /*1780*/  ISETP.GE.AND P0, PT, R24, RZ, PT ;  /* 0x000000ff1800720c */ /* 0x000fc60003f06270 */
[----:B------:R-:W-:-:S04]  /*1790*/  IMAD.MOV R24, RZ, RZ, -R26 ;  /* 0x000000ffff187224 */ /* 0x000fc800078e0a1a */
[----:B------:R-:W-:Y:S01]  /*17a0*/  @!P1 IMAD.MOV.U32 R26, RZ, RZ, R24 ;  /* 0x000000ffff1a9224 */ /* 0x000fe200078e0018 */
[----:B0-----:R-:W-:-:S10]  /*17b0*/  DMUL R16, R14, UR6 ;  /* 0x000000060e107c28 */ /* 0x001fd40008000000 */
[----:B------:R-:W0:Y:S02]  /*17c0*/  F2F.F32.F64 R16, R16 ;  /* 0x0000001000107310 */ /* 0x000e240000301000 */
[----:B0-----:R-:W-:-:S07]  /*17d0*/  FSEL R15, -R16, R16, !P0 ;  /* 0x00000010100f7208 */ /* 0x001fce0004000100 */
.L_x_11:
[----:B------:R-:W-:Y:S05]  /*17e0*/  BSYNC.RECONVERGENT B0 ;  /* 0x0000000000007941 */ /* 0x000fea0003800200 */
.L_x_10:
[----:B------:R-:W-:Y:S01]  /*17f0*/  FMUL R14, R15, R15 ;  /* 0x0000000f0f0e7220 */ /* 0x000fe20000400000 */
[----:B------:R-:W-:Y:S01]  /*1800*/  LOP3.LUT R17, R26, 0x1, RZ, 0xc0, !PT ;  /* 0x000000011a117812 */ /* 0x000fe200078ec0ff */
[----:B------:R-:W-:Y:S01]  /*1810*/  BSSY.RECONVERGENT B0, `(.L_x_15) ;  /* 0x000006b000007945 */ /* 0x000fe20003800200 */
[----:B------:R-:W-:Y:S01]  /*1820*/  ISETP.NE.AND P2, PT, R23, RZ, PT ;  /* 0x000000ff1700720c */ /* 0x000fe20003f45270 */
[----:B------:R-:W-:Y:S01]  /*1830*/  FFMA R16, R14, R22, -0.0013887860113754868507 ;  /* 0xbab607ed0e107423 */ /* 0x000fe20000000016 */
[----:B------:R-:W-:Y:S01]  /*1840*/  IMAD.MOV.U32 R23, RZ, RZ, 0x3c0885e4 ;  /* 0x3c0885e4ff177424 */ /* 0x000fe200078e00ff */
[----:B------:R-:W-:Y:S02]  /*1850*/  ISETP.NE.U32.AND P0, PT, R17, 0x1, PT ;  /* 0x000000011100780c */ /* 0x000fe40003f05070 */
[----:B------:R-:W-:Y:S02]  /*1860*/  LOP3.LUT P1, RZ, R26, 0x2, RZ, 0xc0, !PT ;  /* 0x000000021aff7812 */ /* 0x000fe4000782c0ff */
[----:B------:R-:W-:-:S02]  /*1870*/  FSEL R17, R16, -0.00019574658654164522886, !P0 ;  /* 0xb94d415310117808 */ /* 0x000fc40004000000 */
[----:B------:R-:W-:Y:S02]  /*1880*/  FSEL R27, R23, 0.041666727513074874878, P0 ;  /* 0x3d2aaabb171b7808 */ /* 0x000fe40000000000 */
[----:B------:R-:W-:Y:S02]  /*1890*/  FSEL R25, R15, 1, P0 ;  /* 0x3f8000000f197808 */ /* 0x000fe40000000000 */
[----:B------:R-:W-:Y:S01]  /*18a0*/  FSEL R24, -R18, -0.4999999701976776123, P0 ;  /* 0xbeffffff12187808 */ /* 0x000fe20000000100 */
[C---:B------:R-:W-:Y:S02]  /*18b0*/  FFMA R17, R14.reuse, R17, R27 ;  /* 0x000000110e117223 */ /* 0x040fe4000000001b */
[C---:B------:R-:W-:Y:S02]  /*18c0*/  FFMA R16, R14.reuse, R25, RZ ;  /* 0x000000190e107223 */ /* 0x040fe400000000ff */
[----:B------:R-:W-:-:S04]  /*18d0*/  FFMA R17, R14, R17, R24 ;  /* 0x000000110e117223 */ /* 0x000fc80000000018 */
[----:B------:R-:W-:-:S04]  /*18e0*/  FFMA R25, R16, R17, R25 ;  /* 0x0000001110197223 */ /* 0x000fc80000000019 */
[----:B------:R-:W-:Y:S01]  /*18f0*/  @P1 FADD R25, RZ, -R25 ;  /* 0x80000019ff191221 */ /* 0x000fe20000000000 */
[----:B------:R-:W-:Y:S06]  /*1900*/  @!P2 BRA `(.L_x_16) ;  /* 0x00000004006ca947 */ /* 0x000fec0003800000 */
[----:B------:R-:W-:-:S13]  /*1910*/  FSETP.NEU.AND P0, PT, |R19|, +INF , PT ;  /* 0x7f8000001300780b */ /* 0x000fda0003f0d200 */
[----:B------:R-:W-:Y:S01]  /*1920*/  @!P0 FMUL R21, RZ, R19 ;  /* 0x00000013ff158220 */ /* 0x000fe20000400000 */
[----:B------:R-:W-:Y:S01]  /*1930*/  @!P0 MOV R20, RZ ;  /* 0x000000ff00148202 */ /* 0x000fe20000000f00 */
[----:B------:R-:W-:Y:S06]  /*1940*/  @!P0 BRA `(.L_x_16) ;  /* 0x00000004005c8947 */ /* 0x000fec0003800000 */
[----:B------:R-:W-:Y:S01]  /*1950*/  IMAD.SHL.U32 R20, R19, 0x100, RZ ;  /* 0x0000010013147824 */ /* 0x000fe200078e00ff */
[----:B------:R-:W-:Y:S01]  /*1960*/  UMOV UR6, URZ ;  /* 0x000000ff00067c82 */ /* 0x000fe20008000000 */
[----:B------:R-:W-:Y:S02]  /*1970*/  IMAD.MOV.U32 R21, RZ, RZ, RZ ;  /* 0x000000ffff157224 */ /* 0x000fe400078e00ff */
[----:B------:R-:W-:Y:S01]  /*1980*/  IMAD.MOV.U32 R27, RZ, RZ, RZ ;  /* 0x000000ffff1b7224 */ /* 0x000fe200078e00ff */
[----:B------:R-:W-:-:S07]  /*1990*/  LOP3.LUT R20, R20, 0x80000000, RZ, 0xfc, !PT ;  /* 0x8000000014147812 */ /* 0x000fce00078efcff */
.L_x_17:
        /* <DEDUP_REMOVED lines=17> */
[----:B------:R-:W-:Y:S01]  /*1ab0*/  @P3 MOV R10, R14 ;  /* 0x0000000e000a3202 */ /* 0x000fe20000000f00 */
[--C-:B------:R-:W-:Y:S02]  /*1ac0*/  @P4 IMAD.MOV.U32 R9, RZ, RZ, R14.reuse ;  /* 0x000000ffff094224 */ /* 0x100fe400078e000e */
[--C-:B------:R-:W-:Y:S02]  /*1ad0*/  @P2 IMAD.MOV.U32 R11, RZ, RZ, R14.reuse ;  /* 0x000000ffff0b2224 */ /* 0x100fe400078e000e */
[----:B------:R-:W-:-:S06]  /*1ae0*/  @P1 IMAD.MOV.U32 R12, RZ, RZ, R14 ;  /* 0x000000ffff0c1224 */ /* 0x000fcc00078e000e */
[----:B------:R-:W-:Y:S05]  /*1af0*/  @P6 BRA `(.L_x_17) ;  /* 0xfffffffc00a86947 */ /* 0x000fea000383ffff */
        /* <DEDUP_REMOVED lines=26> */
[----:B------:R-:W-:Y:S01]  /*1ca0*/  @P4 IMAD.MOV.U32 R14, RZ, RZ, R12 ;  /* 0x000000ffff0e4224 */ /* 0x000fe200078e000c */
[----:B------:R-:W-:Y:S01]  /*1cb0*/  @P5 MOV R14, R21 ;  /* 0x00000015000e5202 */ /* 0x000fe20000000f00 */
[----:B------:R-:W-:Y:S01]  /*1cc0*/  @P4 IMAD.MOV.U32 R20, RZ, RZ, R21 ;  /* 0x000000ffff144224 */ /* 0x000fe200078e0015 */
[----:B------:R-:W-:Y:S06]  /*1cd0*/  @!P6 BRA `(.L_x_19) ;  /* 0x00000000002ce947 */ /* 0x000fec0003800000 */
[----:B------:R-:W-:Y:S02]  /*1ce0*/  @P2 IMAD.MOV.U32 R15, RZ, RZ, R7 ;  /* 0x000000ffff0f2224 */ /* 0x000fe400078e0007 */
[----:B------:R-:W-:Y:S02]  /*1cf0*/  @P1 IMAD.MOV.U32 R15, RZ, RZ, R8 ;  /* 0x000000ffff0f1224 */ /* 0x000fe400078e0008 */
[----:B------:R-:W-:Y:S01]  /*1d00*/  @P0 IMAD.MOV.U32 R15, RZ, RZ, R9 ;  /* 0x000000ffff0f0224 */ /* 0x000fe200078e0009 */
[----:B------:R-:W-:Y:S01]  /*1d10*/  ISETP.EQ.AND P0, PT, R17, 0x8, PT ;  /* 0x000000081100780c */ /* 0x000fe20003f02270 */
[----:B------:R-:W-:Y:S01]  /*1d20*/  @P3 IMAD.MOV.U32 R15, RZ, RZ, R10 ;  /* 0x000000ffff0f3224 */ /* 0x000fe200078e000a */
[----:B------:R-:W-:Y:S01]  /*1d30*/  LOP3.LUT R17, R16, 0x1f, RZ, 0xc0, !PT ;  /* 0x0000001f10117812 */ /* 0x000fe200078ec0ff */
[----:B------:R-:W-:Y:S02]  /*1d40*/  @P4 IMAD.MOV.U32 R15, RZ, RZ, R11 ;  /* 0x000000ffff0f4224 */ /* 0x000fe400078e000b */
[----:B------:R-:W-:Y:S01]  /*1d50*/  @P5 IMAD.MOV.U32 R15, RZ, RZ, R12 ;  /* 0x000000ffff0f5224 */ /* 0x000fe200078e000c */
[----:B------:R-:W-:-:S07]  /*1d60*/  SHF.L.W.U32.HI R20, R14, R17, R20 ;  /* 0x000000110e147219 */ /* 0x000fce0000010e14 */
[----:B------:R-:W-:-:S05]  /*1d70*/  @P0 IMAD.MOV.U32 R15, RZ, RZ, R21 ;  /* 0x000000ffff0f0224 */ /* 0x000fca00078e0015 */
[----:B------:R-:W-:-:S07]  /*1d80*/  SHF.L.W.U32.HI R14, R15, R17, R14 ;  /* 0x000000110f0e7219 */ /* 0x000fce0000010e0e */
.L_x_19:
[----:B------:R-:W-:Y:S05]  /*1d90*/  BSYNC.RECONVERGENT B1 ;  /* 0x0000000000017941 */ /* 0x000fea0003800200 */
.L_x_18:
        /* <DEDUP_REMOVED lines=12> */
[----:B------:R-:W-:Y:S02]  /*1e60*/  ISETP.GE.AND P0, PT, R19, RZ, PT ;  /* 0x000000ff1300720c */ /* 0x000fe40003f06270 */
[----:B------:R-:W-:-:S05]  /*1e70*/  IADD3 R19, PT, PT, -R20, RZ, RZ ;  /* 0x000000ff14137210 */ /* 0x000fca0007ffe1ff */
[----:B------:R-:W-:Y:S01]  /*1e80*/  @!P1 IMAD.MOV.U32 R20, RZ, RZ, R19 ;  /* 0x000000ffff149224 */ /* 0x000fe200078e0013 */
[----:B0-----:R-:W-:-:S10]  /*1e90*/  DMUL R16, R14, UR6 ;  /* 0x000000060e107c28 */ /* 0x001fd40008000000 */
[----:B------:R-:W0:Y:S02]  /*1ea0*/  F2F.F32.F64 R16, R16 ;  /* 0x0000001000107310 */ /* 0x000e240000301000 */
[----:B0-----:R-:W-:-:S07]  /*1eb0*/  FSEL R21, -R16, R16, !P0 ;  /* 0x0000001010157208 */ /* 0x001fce0004000100 */
.L_x_16:
[----:B------:R-:W-:Y:S05]  /*1ec0*/  BSYNC.RECONVERGENT B0 ;  /* 0x0000000000007941 */ /* 0x000fea0003800200 */
.L_x_15:
[----:B------:R-:W-:Y:S01]  /*1ed0*/  UIADD3 UR6, UPT, UPT, UR11, UR5, URZ ;  /* 0x000000050b067290 */ /* 0x000fe2000fffe0ff */
[----:B------:R-:W-:Y:S01]  /*1ee0*/  VIADD R27, R0, 0x1000 ;  /* 0x00001000001b7836 */ /* 0x000fe20000000000 */
[----:B------:R-:W-:Y:S01]  /*1ef0*/  UMOV UR7, 0x401921fb ;  /* 0x401921fb00077882 */ /* 0x000fe20000000000 */
[----:B------:R-:W-:Y:S02]  /*1f00*/  BSSY.RECONVERGENT B0, `(.L_x_20) ;  /* 0x000007f000007945 */ /* 0x000fe40003800200 */
[----:B------:R-:W-:Y:S08]  /*1f10*/  I2F.F64 R16, R27 ;  /* 0x0000001b00107312 */ /* 0x000ff00000201c00 */
[----:B------:R-:W0:Y:S01]  /*1f20*/  I2F.F64.U32 R14, UR6 ;  /* 0x00000006000e7d12 */ /* 0x000e220008201800 */
[----:B------:R-:W-:-:S02]  /*1f30*/  UMOV UR6, 0x54442d18 ;  /* 0x54442d1800067882 */ /* 0x000fc40000000000 */
[----:B0-----:R-:W-:-:S08]  /*1f40*/  DMUL R14, R14, UR6 ;  /* 0x000000060e0e7c28 */ /* 0x001fd00008000000 */
[----:B------:R-:W-:Y:S01]  /*1f50*/  DMUL R14, R16, R14 ;  /* 0x0000000e100e7228 */ /* 0x000fe20000000000 */
[----:B------:R-:W-:Y:S01]  /*1f60*/  FMUL R16, R21, R21 ;  /* 0x0000001515107220 */ /* 0x000fe20000400000 */
[C---:B------:R-:W-:Y:S01]  /*1f70*/  LOP3.LUT R17, R20.reuse, 0x1, RZ, 0xc0, !PT ;  /* 0x0000000114117812 */ /* 0x040fe200078ec0ff */
[----:B------:R-:W-:Y:S02]  /*1f80*/  VIADD R20, R20, 0x1 ;  /* 0x0000000114147836 */ /* 0x000fe40000000000 */
[----:B------:R-:W-:Y:S01]  /*1f90*/  FFMA R26, R16, R22, -0.0013887860113754868507 ;  /* 0xbab607ed101a7423 */ /* 0x000fe20000000016 */
[----:B------:R-:W-:Y:S02]  /*1fa0*/  ISETP.NE.U32.AND P0, PT, R17, 0x1, PT ;  /* 0x000000011100780c */ /* 0x000fe40003f05070 */
[----:B------:R-:W-:Y:S02]  /*1fb0*/  DMUL R14, R14, 0.0001220703125 ;  /* 0x3f2000000e0e7828 */ /* 0x000fe40000000000 */
[----:B------:R-:W-:-:S02]  /*1fc0*/  FSEL R17, R26, -0.00019574658654164522886, P0 ;  /* 0xb94d41531a117808 */ /* 0x000fc40000000000 */
[----:B------:R-:W-:Y:S02]  /*1fd0*/  FSEL R27, R23, 0.041666727513074874878, !P0 ;  /* 0x3d2aaabb171b7808 */ /* 0x000fe40004000000 */
[----:B------:R0:W1:Y:S01]  /*1fe0*/  F2F.F32.F64 R19, R14 ;  /* 0x0000000e00137310 */ /* 0x0000620000301000 */
[----:B------:R-:W-:Y:S02]  /*1ff0*/  FSEL R21, R21, 1, !P0 ;  /* 0x3f80000015157808 */ /* 0x000fe40004000000 */
[----:B------:R-:W-:Y:S01]  /*2000*/  FFMA R17, R16, R17, R27 ;  /* 0x0000001110117223 */ /* 0x000fe2000000001b */
[----:B0-----:R-:W-:Y:S01]  /*2010*/  FSEL R15, -R18, -0.4999999701976776123, !P0 ;  /* 0xbeffffff120f7808 */ /* 0x001fe20004000100 */
[----:B------:R-:W-:Y:S01]  /*2020*/  FMUL R14, R6, R25 ;  /* 0x00000019060e7220 */ /* 0x000fe20000400000 */
[----:B------:R-:W-:Y:S01]  /*2030*/  LOP3.LUT P0, RZ, R20, 0x2, RZ, 0xc0, !PT ;  /* 0x0000000214ff7812 */ /* 0x000fe2000780c0ff */
[----:B-1----:R-:W-:Y:S02]  /*2040*/  FMUL R24, R19, 0.63661974668502807617 ;  /* 0x3f22f98313187820 */ /* 0x002fe40000400000 */
[C---:B------:R-:W-:Y:S01]  /*2050*/  FFMA R15, R16.reuse, R17, R15 ;  /* 0x00000011100f7223 */ /* 0x040fe2000000000f */
[----:B------:R-:W-:-:S03]  /*2060*/  FFMA R16, R16, R21, RZ ;  /* 0x0000001510107223 */ /* 0x000fc600000000ff */
[----:B------:R-:W0:Y:S01]  /*2070*/  F2I.NTZ R24, R24 ;  /* 0x0000001800187305 */ /* 0x000e220000203100 */
[----:B------:R-:W-:-:S05]  /*2080*/  FFMA R16, R16, R15, R21 ;  /* 0x0000000f10107223 */ /* 0x000fca0000000015 */
[----:B------:R-:W-:Y:S01]  /*2090*/  @P0 FADD R16, RZ, -R16 ;  /* 0x80000010ff100221 */ /* 0x000fe20000000000 */
[----:B------:R-:W-:Y:S02]  /*20a0*/  FSETP.GE.AND P0, PT, |R19|, 105615, PT ;  /* 0x47ce47801300780b */ /* 0x000fe40003f06200 */
[----:B0-----:R-:W-:Y:S01]  /*20b0*/  I2FP.F32.S32 R20, R24 ;  /* 0x0000001800147245 */ /* 0x001fe20000201400 */
[----:B------:R-:W-:-:S04]  /*20c0*/  IMAD.MOV.U32 R21, RZ, RZ, R24 ;  /* 0x000000ffff157224 */ /* 0x000fc800078e0018 */
[----:B------:R-:W-:-:S04]  /*20d0*/  FFMA R15, R20, -1.5707962512969970703, R19 ;  /* 0xbfc90fda140f7823 */ /* 0x000fc80000000013 */
[----:B------:R-:W-:Y:S01]  /*20e0*/  FFMA R17, R20, -7.5497894158615963534e-08, R15 ;  /* 0xb3a2216814117823 */ /* 0x000fe2000000000f */
[----:B------:R-:W-:-:S03]  /*20f0*/  FFMA R15, R13, R16, -R14 ;  /* 0x000000100d0f7223 */ /* 0x000fc6000000080e */
[----:B------:R-:W-:Y:S01]  /*2100*/  FFMA R20, R20, -5.3903029534742383927e-15, R17 ;  /* 0xa7c234c514147823 */ /* 0x000fe20000000011 */
[----:B------:R-:W-:-:S03]  /*2110*/  FADD R4, R15, R4 ;  /* 0x000000040f047221 */ /* 0x000fc60000000000 */
[----:B------:R-:W-:Y:S01]  /*2120*/  IMAD.MOV.U32 R15, RZ, RZ, R20 ;  /* 0x000000ffff0f7224 */ /* 0x000fe200078e0014 */
[----:B------:R-:W-:Y:S06]  /*2130*/  @!P0 BRA `(.L_x_21) ;  /* 0x00000004006c8947 */ /* 0x000fec0003800000 */
[----:B------:R-:W-:-:S13]  /*2140*/  FSETP.NEU.AND P0, PT, |R19|, +INF , PT ;  /* 0x7f8000001300780b */ /* 0x000fda0003f0d200 */
[----:B------:R-:W-:Y:S01]  /*2150*/  @!P0 FMUL R15, RZ, R19 ;  /* 0x00000013ff0f8220 */ /* 0x000fe20000400000 */
[----:B------:R-:W-:Y:S01]  /*2160*/  @!P0 IMAD.MOV.U32 R24, RZ, RZ, RZ ;  /* 0x000000ffff188224 */ /* 0x000fe200078e00ff */
[----:B------:R-:W-:Y:S06]  /*2170*/  @!P0 BRA `(.L_x_21) ;  /* 0x00000004005c8947 */ /* 0x000fec0003800000 */
[----:B------:R-:W-:Y:S01]  /*2180*/  IMAD.SHL.U32 R24, R19, 0x100, RZ ;  /* 0x0000010013187824 */ /* 0x000fe200078e00ff */
[----:B------:R-:W-:Y:S01]  /*2190*/  MOV R27, RZ ;  /* 0x000000ff001b7202 */ /* 0x000fe20000000f00 */
[----:B------:R-:W-:Y:S01]  /*21a0*/  IMAD.MOV.U32 R25, RZ, RZ, RZ ;  /* 0x000000ffff197224 */ /* 0x000fe200078e00ff */
[----:B------:R-:W-:Y:S02]  /*21b0*/  UMOV UR6, URZ ;  /* 0x000000ff00067c82 */ /* 0x000fe40008000000 */
[----:B------:R-:W-:-:S07]  /*21c0*/  LOP3.LUT R24, R24, 0x80000000, RZ, 0xfc, !PT ;  /* 0x8000000018187812 */ /* 0x000fce00078efcff */
.L_x_22:
        /* <DEDUP_REMOVED lines=16> */
[--C-:B------:R-:W-:Y:S02]  /*22d0*/  @P5 IMAD.MOV.U32 R8, RZ, RZ, R14.reuse ;  /* 0x000000ffff085224 */ /* 0x100fe400078e000e */
[--C-:B------:R-:W-:Y:S02]  /*22e0*/  @P4 IMAD.MOV.U32 R9, RZ, RZ, R14.reuse ;  /* 0x000000ffff094224 */ /* 0x100fe400078e000e */
[--C-:B------:R-:W-:Y:S02]  /*22f0*/  @P3 IMAD.MOV.U32 R10, RZ, RZ, R14.reuse ;  /* 0x000000ffff0a3224 */ /* 0x100fe400078e000e */
[--C-:B------:R-:W-:Y:S02]  /*2300*/  @P2 IMAD.MOV.U32 R11, RZ, RZ, R14.reuse ;  /* 0x000000ffff0b2224 */ /* 0x100fe400078e000e */
[----:B------:R-:W-:-:S04]  /*2310*/  @P1 IMAD.MOV.U32 R12, RZ, RZ, R14 ;  /* 0x000000ffff0c1224 */ /* 0x000fc800078e000e */
[----:B------:R-:W-:Y:S05]  /*2320*/  @P6 BRA `(.L_x_22) ;  /* 0xfffffffc00a86947 */ /* 0x000fea000383ffff */
[----:B------:R-:W-:Y:S01]  /*2330*/  SHF.R.U32.HI R14, RZ, 0x17, R19 ;  /* 0x00000017ff0e7819 */ /* 0x000fe20000011613 */
[----:B------:R-:W-:Y:S03]  /*2340*/  BSSY.RECONVERGENT B1, `(.L_x_23) ;  /* 0x0000028000017945 */ /* 0x000fe60003800200 */
[C---:B------:R-:W-:Y:S02]  /*2350*/  LOP3.LUT R15, R14.reuse, 0xe0, RZ, 0xc0, !PT ;  /* 0x000000e00e0f7812 */ /* 0x040fe400078ec0ff */
[----:B------:R-:W-:Y:S02]  /*2360*/  LOP3.LUT P6, RZ, R14, 0x1f, RZ, 0xc0, !PT ;  /* 0x0000001f0eff7812 */ /* 0x000fe400078cc0ff */
[----:B------:R-:W-:-:S04]  /*2370*/  IADD3 R15, PT, PT, R15, -0x80, RZ ;  /* 0xffffff800f0f7810 */ /* 0x000fc80007ffe0ff */
[----:B------:R-:W-:-:S05]  /*2380*/  SHF.R.U32.HI R15, RZ, 0x5, R15 ;  /* 0x00000005ff0f7819 */ /* 0x000fca000001160f */
[----:B------:R-:W-:-:S05]  /*2390*/  IMAD.U32 R17, R15, -0x4, RZ ;  /* 0xfffffffc0f117824 */ /* 0x000fca00078e00ff */
[C---:B------:R-:W-:Y:S02]  /*23a0*/  ISETP.EQ.AND P3, PT, R17.reuse, -0x18, PT ;  /* 0xffffffe81100780c */ /* 0x040fe40003f62270 */
[C---:B------:R-:W-:Y:S02]  /*23b0*/  ISETP.EQ.AND P4, PT, R17.reuse, -0x14, PT ;  /* 0xffffffec1100780c */ /* 0x040fe40003f82270 */
[C---:B------:R-:W-:Y:S02]  /*23c0*/  ISETP.EQ.AND P2, PT, R17.reuse, -0x10, PT ;  /* 0xfffffff01100780c */ /* 0x040fe40003f42270 */
[C---:B------:R-:W-:Y:S02]  /*23d0*/  ISETP.EQ.AND P1, PT, R17.reuse, -0xc, PT ;  /* 0xfffffff41100780c */ /* 0x040fe40003f22270 */
[C---:B------:R-:W-:Y:S02]  /*23e0*/  ISETP.EQ.AND P0, PT, R17.reuse, -0x8, PT ;  /* 0xfffffff81100780c */ /* 0x040fe40003f02270 */
[----:B------:R-:W-:-:S03]  /*23f0*/  ISETP.EQ.AND P5, PT, R17, RZ, PT ;  /* 0x000000ff1100720c */ /* 0x000fc60003fa2270 */
[--C-:B------:R-:W-:Y:S01]  /*2400*/  @P3 IMAD.MOV.U32 R24, RZ, RZ, R7.reuse ;  /* 0x000000ffff183224 */ /* 0x100fe200078e0007 */
[C---:B------:R-:W-:Y:S01]  /*2410*/  ISETP.EQ.AND P3, PT, R17.reuse, -0x4, PT ;  /* 0xfffffffc1100780c */ /* 0x040fe20003f62270 */
[----:B------:R-:W-:Y:S02]  /*2420*/  @P4 IMAD.MOV.U32 R15, RZ, RZ, R7 ;  /* 0x000000ffff0f4224 */ /* 0x000fe400078e0007 */
[--C-:B------:R-:W-:Y:S01]  /*2430*/  @P4 IMAD.MOV.U32 R24, RZ, RZ, R8.reuse ;  /* 0x000000ffff184224 */ /* 0x100fe200078e0008 */
[----:B------:R-:W-:Y:S01]  /*2440*/  ISETP.EQ.AND P4, PT, R17, 0x4, PT ;  /* 0x000000041100780c */ /* 0x000fe20003f82270 */
        /* <DEDUP_REMOVED lines=13> */
[----:B------:R-:W-:Y:S01]  /*2520*/  LOP3.LUT R14, R14, 0x1f, RZ, 0xc0, !PT ;  /* 0x0000001f0e0e7812 */ /* 0x000fe200078ec0ff */
[----:B------:R-:W-:Y:S01]  /*2530*/  @P1 IMAD.MOV.U32 R16, RZ, RZ, R8 ;  /* 0x000000ffff101224 */ /* 0x000fe200078e0008 */
[----:B------:R-:W-:Y:S01]  /*2540*/  @P0 MOV R16, R9 ;  /* 0x0000000900100202 */ /* 0x000fe20000000f00 */
[----:B------:R-:W-:Y:S01]  /*2550*/  @P3 IMAD.MOV.U32 R16, RZ, RZ, R10 ;  /* 0x000000ffff103224 */ /* 0x000fe200078e000a */
[----:B------:R-:W-:Y:S01]  /*2560*/  ISETP.EQ.AND P0, PT, R17, 0x8, PT ;  /* 0x000000081100780c */ /* 0x000fe20003f02270 */
[----:B------:R-:W-:Y:S01]  /*2570*/  @P5 IMAD.MOV.U32 R16, RZ, RZ, R11 ;  /* 0x000000ffff105224 */ /* 0x000fe200078e000b */
[----:B------:R-:W-:Y:S01]  /*2580*/  SHF.L.W.U32.HI R24, R15, R14, R24 ;  /* 0x0000000e0f187219 */ /* 0x000fe20000010e18 */
[----:B------:R-:W-:-:S10]  /*2590*/  @P4 IMAD.MOV.U32 R16, RZ, RZ, R12 ;  /* 0x000000ffff104224 */ /* 0x000fd400078e000c */
[----:B------:R-:W-:-:S05]  /*25a0*/  @P0 IMAD.MOV.U32 R16, RZ, RZ, R25 ;  /* 0x000000ffff100224 */ /* 0x000fca00078e0019 */
[----:B------:R-:W-:-:S07]  /*25b0*/  SHF.L.W.U32.HI R15, R16, R14, R15 ;  /* 0x0000000e100f7219 */ /* 0x000fce0000010e0f */
.L_x_24:
[----:B------:R-:W-:Y:S05]  /*25c0*/  BSYNC.RECONVERGENT B1 ;  /* 0x0000000000017941 */ /* 0x000fea0003800200 */
.L_x_23:
        /* <DEDUP_REMOVED lines=18> */
.L_x_21:
[----:B------:R-:W-:Y:S05]  /*26f0*/  BSYNC.RECONVERGENT B0 ;  /* 0x0000000000007941 */ /* 0x000fea0003800200 */
.L_x_20:
[----:B------:R-:W-:Y:S01]  /*2700*/  FMUL R14, R15, R15 ;  /* 0x0000000f0f0e7220 */ /* 0x000fe20000400000 */
[----:B------:R-:W-:Y:S01]  /*2710*/  LOP3.LUT R16, R24, 0x1, RZ, 0xc0, !PT ;  /* 0x0000000118107812 */ /* 0x000fe200078ec0ff */
[----:B------:R-:W-:Y:S01]  /*2720*/  BSSY.RECONVERGENT B0, `(.L_x_25) ;  /* 0x000006f000007945 */ /* 0x000fe20003800200 */
[----:B------:R-:W-:Y:S01]  /*2730*/  FSETP.GE.AND P5, PT, |R19|, 105615, PT ;  /* 0x47ce47801300780b */ /* 0x000fe20003fa6200 */
[----:B------:R-:W-:Y:S01]  /*2740*/  FFMA R22, R14, R22, -0.0013887860113754868507 ;  /* 0xbab607ed0e167423 */ /* 0x000fe20000000016 */
[----:B------:R-:W-:Y:S01]  /*2750*/  ISETP.NE.U32.AND P0, PT, R16, 0x1, PT ;  /* 0x000000011000780c */ /* 0x000fe20003f05070 */
[----:B------:R-:W-:Y:S01]  /*2760*/  VIADD R16, R24, 0x1 ;  /* 0x0000000118107836 */ /* 0x000fe20000000000 */
[----:B------:R-:W-:Y:S02]  /*2770*/  MOV R24, R21 ;  /* 0x0000001500187202 */ /* 0x000fe40000000f00 */
[----:B------:R-:W-:Y:S02]  /*2780*/  FSEL R23, R23, 0.041666727513074874878, !P0 ;  /* 0x3d2aaabb17177808 */ /* 0x000fe40004000000 */
[----:B------:R-:W-:-:S02]  /*2790*/  FSEL R17, R22, -0.00019574658654164522886, P0 ;  /* 0xb94d415316117808 */ /* 0x000fc40000000000 */
[----:B------:R-:W-:Y:S02]  /*27a0*/  LOP3.LUT P1, RZ, R16, 0x2, RZ, 0xc0, !PT ;  /* 0x0000000210ff7812 */ /* 0x000fe4000782c0ff */
[----:B------:R-:W-:Y:S01]  /*27b0*/  FSEL R25, R15, 1, !P0 ;  /* 0x3f8000000f197808 */ /* 0x000fe20004000000 */
[----:B------:R-:W-:Y:S01]  /*27c0*/  FFMA R17, R14, R17, R23 ;  /* 0x000000110e117223 */ /* 0x000fe20000000017 */
[----:B------:R-:W-:-:S03]  /*27d0*/  FSEL R22, -R18, -0.4999999701976776123, !P0 ;  /* 0xbeffffff12167808 */ /* 0x000fc60004000100 */
[C---:B------:R-:W-:Y:S02]  /*27e0*/  FFMA R16, R14.reuse, R25, RZ ;  /* 0x000000190e107223 */ /* 0x040fe400000000ff */
[----:B------:R-:W-:Y:S01]  /*27f0*/  FFMA R17, R14, R17, R22 ;  /* 0x000000110e117223 */ /* 0x000fe20000000016 */
[----:B------:R-:W-:-:S03]  /*2800*/  IMAD.MOV.U32 R14, RZ, RZ, R20 ;  /* 0x000000ffff0e7224 */ /* 0x000fc600078e0014 */
[----:B------:R-:W-:-:S04]  /*2810*/  FFMA R25, R16, R17, R25 ;  /* 0x0000001110197223 */ /* 0x000fc80000000019 */
[----:B------:R-:W-:Y:S01]  /*2820*/  @P1 FADD R25, RZ, -R25 ;  /* 0x80000019ff191221 */ /* 0x000fe20000000000 */
        /* <DEDUP_REMOVED lines=10> */
.L_x_27:
        /* <DEDUP_REMOVED lines=24> */
[----:B------:R-:W-:-:S05]  /*2a50*/  LOP3.LUT R15, R14, 0xe0, RZ, 0xc0, !PT ;  /* 0x000000e00e0f7812 */ /* 0x000fca00078ec0ff */
        /* <DEDUP_REMOVED lines=8> */
[----:B------:R-:W-:-:S03]  /*2ae0*/  ISETP.EQ.AND P1, PT, R17, -0x4, PT ;  /* 0xfffffffc1100780c */ /* 0x000fc60003f22270 */
[--C-:B------:R-:W-:Y:S01]  /*2af0*/  @P0 IMAD.MOV.U32 R22, RZ, RZ, R7.reuse ;  /* 0x000000ffff160224 */ /* 0x100fe200078e0007 */
[C---:B------:R-:W-:Y:S01]  /*2b00*/  ISETP.EQ.AND P0, PT, R17.reuse, RZ, PT ;  /* 0x000000ff1100720c */ /* 0x040fe20003f02270 */
[----:B------:R-:W-:Y:S01]  /*2b10*/  @P6 IMAD.MOV.U32 R15, RZ, RZ, R7 ;  /* 0x000000ffff0f6224 */ /* 0x000fe200078e0007 */
[----:B------:R-:W-:Y:S01]  /*2b20*/  @P6 MOV R22, R8 ;  /* 0x0000000800166202 */ /* 0x000fe20000000f00 */
[----:B------:R-:W-:Y:S01]  /*2b30*/  @P4 IMAD.MOV.U32 R15, RZ, RZ, R8 ;  /* 0x000000ffff0f4224 */ /* 0x000fe200078e0008 */
[----:B------:R-:W-:Y:S01]  /*2b40*/  ISETP.EQ.AND P6, PT, R17, 0x4, PT ;  /* 0x000000041100780c */ /* 0x000fe20003fc2270 */
[----:B------:R-:W-:Y:S02]  /*2b50*/  @P3 IMAD.MOV.U32 R15, RZ, RZ, R9 ;  /* 0x000000ffff0f3224 */ /* 0x000fe400078e0009 */
[----:B------:R-:W-:Y:S01]  /*2b60*/  @P2 IMAD.MOV.U32 R15, RZ, RZ, R10 ;  /* 0x000000ffff0f2224 */ /* 0x000fe200078e000a */
[----:B------:R-:W-:Y:S01]  /*2b70*/  P2R R16, PR, RZ, 0x40 ;  /* 0x00000040ff107803 */ /* 0x000fe20000000000 */
[----:B------:R-:W-:-:S02]  /*2b80*/  @P1 IMAD.MOV.U32 R15, RZ, RZ, R11 ;  /* 0x000000ffff0f1224 */ /* 0x000fc400078e000b */
[----:B------:R-:W-:Y:S02]  /*2b90*/  @P4 IMAD.MOV.U32 R22, RZ, RZ, R9 ;  /* 0x000000ffff164224 */ /* 0x000fe400078e0009 */
[----:B------:R-:W-:Y:S01]  /*2ba0*/  @P0 MOV R15, R12 ;  /* 0x0000000c000f0202 */ /* 0x000fe20000000f00 */
[----:B------:R-:W-:Y:S02]  /*2bb0*/  @P3 IMAD.MOV.U32 R22, RZ, RZ, R10 ;  /* 0x000000ffff163224 */ /* 0x000fe400078e000a */
[----:B------:R-:W-:Y:S02]  /*2bc0*/  @P2 IMAD.MOV.U32 R22, RZ, RZ, R11 ;  /* 0x000000ffff162224 */ /* 0x000fe400078e000b */
[--C-:B------:R-:W-:Y:S01]  /*2bd0*/  @P6 IMAD.MOV.U32 R15, RZ, RZ, R23.reuse ;  /* 0x000000ffff0f6224 */ /* 0x100fe200078e0017 */
[----:B------:R-:W-:Y:S01]  /*2be0*/  LOP3.LUT P6, RZ, R14, 0x1f, RZ, 0xc0, !PT ;  /* 0x0000001f0eff7812 */ /* 0x000fe200078cc0ff */
[----:B------:R-:W-:Y:S02]  /*2bf0*/  @P1 IMAD.MOV.U32 R22, RZ, RZ, R12 ;  /* 0x000000ffff161224 */ /* 0x000fe400078e000c */
[----:B------:R-:W-:-:S10]  /*2c00*/  @P0 IMAD.MOV.U32 R22, RZ, RZ, R23 ;  /* 0x000000ffff160224 */ /* 0x000fd400078e0017 */
[----:B------:R-:W-:Y:S05]  /*2c10*/  @!P6 BRA `(.L_x_29) ;  /* 0x000000000030e947 */ /* 0x000fea0003800000 */
[----:B------:R-:W-:Y:S01]  /*2c20*/  @P4 IMAD.MOV.U32 R16, RZ, RZ, R7 ;  /* 0x000000ffff104224 */ /* 0x000fe200078e0007 */
[C---:B------:R-:W-:Y:S01]  /*2c30*/  ISETP.EQ.AND P6, PT, R17.reuse, 0x4, PT ;  /* 0x000000041100780c */ /* 0x040fe20003fc2270 */
[----:B------:R-:W-:Y:S01]  /*2c40*/  @P3 IMAD.MOV.U32 R16, RZ, RZ, R8 ;  /* 0x000000ffff103224 */ /* 0x000fe200078e0008 */
[----:B------:R-:W-:Y:S01]  /*2c50*/  LOP3.LUT R14, R14, 0x1f, RZ, 0xc0, !PT ;  /* 0x0000001f0e0e7812 */ /* 0x000fe200078ec0ff */
[----:B------:R-:W-:Y:S01]  /*2c60*/  @P2 IMAD.MOV.U32 R16, RZ, RZ, R9 ;  /* 0x000000ffff102224 */ /* 0x000fe200078e0009 */
[----:B------:R-:W-:Y:S01]  /*2c70*/  ISETP.EQ.AND P2, PT, R17, 0x8, PT ;  /* 0x000000081100780c */ /* 0x000fe20003f42270 */
[----:B------:R-:W-:Y:S01]  /*2c80*/  @P1 IMAD.MOV.U32 R16, RZ, RZ, R10 ;  /* 0x000000ffff101224 */ /* 0x000fe200078e000a */
[----:B------:R-:W-:Y:S01]  /*2c90*/  SHF.L.W.U32.HI R22, R15, R14, R22 ;  /* 0x0000000e0f167219 */ /* 0x000fe20000010e16 */
[----:B------:R-:W-:-:S06]  /*2ca0*/  @P0 IMAD.MOV.U32 R16, RZ, RZ, R11 ;  /* 0x000000ffff100224 */ /* 0x000fcc00078e000b */
[----:B------:R-:W-:-:S04]  /*2cb0*/  @P6 IMAD.MOV.U32 R16, RZ, RZ, R12 ;  /* 0x000000ffff106224 */ /* 0x000fc800078e000c */
[----:B------:R-:W-:-:S04]  /*2cc0*/  @P2 MOV R16, R23 ;  /* 0x0000001700102202 */ /* 0x000fc80000000f00 */
[----:B------:R-:W-:-:S07]  /*2cd0*/  SHF.L.W.U32.HI R15, R16, R14, R15 ;  /* 0x0000000e100f7219 */ /* 0x000fce0000010e0f */
.L_x_29:
[----:B------:R-:W-:Y:S05]  /*2ce0*/  BSYNC.RECONVERGENT B1 ;  /* 0x0000000000017941 */ /* 0x000fea0003800200 */
.L_x_28:
        /* <DEDUP_REMOVED lines=18> */
.L_x_26:
[----:B------:R-:W-:Y:S05]  /*2e10*/  BSYNC.RECONVERGENT B0 ;  /* 0x0000000000007941 */ /* 0x000fea0003800200 */
.L_x_25:
[----:B------:R-:W-:Y:S02]  /*2e20*/  IMAD.MOV.U32 R22, RZ, RZ, 0x37cbac00 ;  /* 0x37cbac00ff167424 */ /* 0x000fe400078e00ff */
[----:B------:R-:W-:Y:S01]  /*2e30*/  FMUL R15, R14, R14 ;  /* 0x0000000e0e0f7220 */ /* 0x000fe20000400000 */
[C---:B------:R-:W-:Y:S01]  /*2e40*/  LOP3.LUT R17, R24.reuse, 0x1, RZ, 0xc0, !PT ;  /* 0x0000000118117812 */ /* 0x040fe200078ec0ff */
[----:B------:R-:W-:Y:S01]  /*2e50*/  IMAD.MOV.U32 R23, RZ, RZ, 0x3c0885e4 ;  /* 0x3c0885e4ff177424 */ /* 0x000fe200078e00ff */
[----:B------:R-:W-:Y:S01]  /*2e60*/  LOP3.LUT P1, RZ, R24, 0x2, RZ, 0xc0, !PT ;  /* 0x0000000218ff7812 */ /* 0x000fe2000782c0ff */
[----:B------:R-:W-:Y:S01]  /*2e70*/  FFMA R16, R15, R22, -0.0013887860113754868507 ;  /* 0xbab607ed0f107423 */ /* 0x000fe20000000016 */
[----:B------:R-:W-:Y:S01]  /*2e80*/  ISETP.NE.U32.AND P0, PT, R17, 0x1, PT ;  /* 0x000000011100780c */ /* 0x000fe20003f05070 */
[----:B------:R-:W-:Y:S03]  /*2e90*/  BSSY.RECONVERGENT B0, `(.L_x_30) ;  /* 0x000006b000007945 */ /* 0x000fe60003800200 */
[----:B------:R-:W-:-:S02]  /*2ea0*/  FSEL R16, R16, -0.00019574658654164522886, !P0 ;  /* 0xb94d415310107808 */ /* 0x000fc40004000000 */
[----:B------:R-:W-:Y:S02]  /*2eb0*/  FSEL R26, R23, 0.041666727513074874878, P0 ;  /* 0x3d2aaabb171a7808 */ /* 0x000fe40000000000 */
[----:B------:R-:W-:Y:S02]  /*2ec0*/  FSEL R17, -R18, -0.4999999701976776123, P0 ;  /* 0xbeffffff12117808 */ /* 0x000fe40000000100 */
[----:B------:R-:W-:Y:S01]  /*2ed0*/  FSEL R14, R14, 1, P0 ;  /* 0x3f8000000e0e7808 */ /* 0x000fe20000000000 */
[----:B------:R-:W-:Y:S01]  /*2ee0*/  FFMA R16, R15, R16, R26 ;  /* 0x000000100f107223 */ /* 0x000fe2000000001a */
[----:B------:R-:W-:-:S03]  /*2ef0*/  IMAD.MOV.U32 R26, RZ, RZ, R21 ;  /* 0x000000ffff1a7224 */ /* 0x000fc600078e0015 */
[C---:B------:R-:W-:Y:S01]  /*2f00*/  FFMA R16, R15.reuse, R16, R17 ;  /* 0x000000100f107223 */ /* 0x040fe20000000011 */
[----:B------:R-:W-:-:S04]  /*2f10*/  FFMA R15, R15, R14, RZ ;  /* 0x0000000e0f0f7223 */ /* 0x000fc800000000ff */
[----:B------:R-:W-:-:S04]  /*2f20*/  FFMA R14, R15, R16, R14 ;  /* 0x000000100f0e7223 */ /* 0x000fc8000000000e */
[----:B------:R-:W-:-:S04]  /*2f30*/  @P1 FADD R14, RZ, -R14 ;  /* 0x8000000eff0e1221 */ /* 0x000fc80000000000 */
[----:B------:R-:W-:-:S04]  /*2f40*/  FMUL R15, R13, R14 ;  /* 0x0000000e0d0f7220 */ /* 0x000fc80000400000 */
[----:B------:R-:W-:Y:S01]  /*2f50*/  FFMA R14, R6, R25, R15 ;  /* 0x00000019060e7223 */ /* 0x000fe2000000000f */
[----:B------:R-:W-:-:S03]  /*2f60*/  IMAD.MOV.U32 R15, RZ, RZ, R20 ;  /* 0x000000ffff0f7224 */ /* 0x000fc600078e0014 */
[----:B------:R-:W-:Y:S01]  /*2f70*/  FADD R5, R14, R5 ;  /* 0x000000050e057221 */ /* 0x000fe20000000000 */
        /* <DEDUP_REMOVED lines=10> */
.L_x_32:
        /* <DEDUP_REMOVED lines=52> */
[----:B------:R-:W-:Y:S01]  /*3360*/  @P2 MOV R16, R7 ;  /* 0x0000000700102202 */ /* 0x000fe20000000f00 */
[----:B------:R-:W-:Y:S01]  /*3370*/  @P1 IMAD.MOV.U32 R16, RZ, RZ, R8 ;  /* 0x000000ffff101224 */ /* 0x000fe200078e0008 */
[----:B------:R-:W-:Y:S01]  /*3380*/  LOP3.LUT R14, R14, 0x1f, RZ, 0xc0, !PT ;  /* 0x0000001f0e0e7812 */ /* 0x000fe200078ec0ff */
[----:B------:R-:W-:Y:S01]  /*3390*/  @P0 IMAD.MOV.U32 R16, RZ, RZ, R9 ;  /* 0x000000ffff100224 */ /* 0x000fe200078e0009 */
[----:B------:R-:W-:Y:S01]  /*33a0*/  ISETP.EQ.AND P0, PT, R17, 0x8, PT ;  /* 0x000000081100780c */ /* 0x000fe20003f02270 */
[----:B------:R-:W-:Y:S01]  /*33b0*/  @P3 IMAD.MOV.U32 R16, RZ, RZ, R10 ;  /* 0x000000ffff103224 */ /* 0x000fe200078e000a */
[----:B------:R-:W-:Y:S01]  /*33c0*/  SHF.L.W.U32.HI R24, R15, R14, R24 ;  /* 0x0000000e0f187219 */ /* 0x000fe20000010e18 */
[----:B------:R-:W-:Y:S02]  /*33d0*/  @P4 IMAD.MOV.U32 R16, RZ, RZ, R11 ;  /* 0x000000ffff104224 */ /* 0x000fe400078e000b */
[----:B------:R-:W-:-:S08]  /*33e0*/  @P5 IMAD.MOV.U32 R16, RZ, RZ, R12 ;  /* 0x000000ffff105224 */ /* 0x000fd000078e000c */
[----:B------:R-:W-:-:S05]  /*33f0*/  @P0 IMAD.MOV.U32 R16, RZ, RZ, R25 ;  /* 0x000000ffff100224 */ /* 0x000fca00078e0019 */
[----:B------:R-:W-:-:S07]  /*3400*/  SHF.L.W.U32.HI R15, R16, R14, R15 ;  /* 0x0000000e100f7219 */ /* 0x000fce0000010e0f */
.L_x_34:
[----:B------:R-:W-:Y:S05]  /*3410*/  BSYNC.RECONVERGENT B1 ;  /* 0x0000000000017941 */ /* 0x000fea0003800200 */
.L_x_33:
[C---:B------:R-:W-:Y:S01]  /*3420*/  SHF.L.W.U32.HI R26, R15.reuse, 0x2, R24 ;  /* 0x000000020f1a7819 */ /* 0x040fe20000010e18 */
[----:B------:R-:W-:Y:S01]  /*3430*/  IMAD.SHL.U32 R15, R15, 0x4, RZ ;  /* 0x000000040f0f7824 */ /* 0x000fe200078e00ff */
[----:B------:R-:W-:Y:S01]  /*3440*/  UMOV UR6, 0x54442d19 ;  /* 0x54442d1900067882 */ /* 0x000fe20000000000 */
[----:B------:R-:W-:Y:S01]  /*3450*/  UMOV UR7, 0x3bf921fb ;  /* 0x3bf921fb00077882 */ /* 0x000fe20000000000 */
[----:B------:R-:W-:Y:S02]  /*3460*/  SHF.R.S32.HI R16, RZ, 0x1f, R26 ;  /* 0x0000001fff107819 */ /* 0x000fe4000001141a */
[----:B------:R-:W-:Y:S02]  /*3470*/  SHF.R.U32.HI R25, RZ, 0x1e, R24 ;  /* 0x0000001eff197819 */ /* 0x000fe40000011618 */
[C---:B------:R-:W-:Y:S02]  /*3480*/  LOP3.LUT R14, R16.reuse, R15, RZ, 0x3c, !PT ;  /* 0x0000000f100e7212 */ /* 0x040fe400078e3cff */
[----:B------:R-:W-:-:S02]  /*3490*/  LOP3.LUT R15, R16, R26, RZ, 0x3c, !PT ;  /* 0x0000001a100f7212 */ /* 0x000fc400078e3cff */
[----:B------:R-:W-:Y:S02]  /*34a0*/  ISETP.GE.AND P1, PT, R19, RZ, PT ;  /* 0x000000ff1300720c */ /* 0x000fe40003f26270 */
[C---:B------:R-:W-:Y:S02]  /*34b0*/  LOP3.LUT R24, R26.reuse, R19, RZ, 0x3c, !PT ;  /* 0x000000131a187212 */ /* 0x040fe400078e3cff */
[----:B------:R-:W0:Y:S01]  /*34c0*/  I2F.F64.S64 R14, R14 ;  /* 0x0000000e000e7312 */ /* 0x000e220000301c00 */
[----:B------:R-:W-:Y:S02]  /*34d0*/  LEA.HI R26, R26, R25, RZ, 0x1 ;  /* 0x000000191a1a7211 */ /* 0x000fe400078f08ff */
[----:B------:R-:W-:-:S03]  /*34e0*/  ISETP.GE.AND P0, PT, R24, RZ, PT ;  /* 0x000000ff1800720c */ /* 0x000fc60003f06270 */
[----:B------:R-:W-:-:S05]  /*34f0*/  IMAD.MOV R24, RZ, RZ, -R26 ;  /* 0x000000ffff187224 */ /* 0x000fca00078e0a1a */
[----:B------:R-:W-:Y:S01]  /*3500*/  @!P1 MOV R26, R24 ;  /* 0x00000018001a9202 */ /* 0x000fe20000000f00 */
[----:B0-----:R-:W-:-:S10]  /*3510*/  DMUL R16, R14, UR6 ;  /* 0x000000060e107c28 */ /* 0x001fd40008000000 */
[----:B------:R-:W0:Y:S02]  /*3520*/  F2F.F32.F64 R16, R16 ;  /* 0x0000001000107310 */ /* 0x000e240000301000 */
[----:B0-----:R-:W-:-:S07]  /*3530*/  FSEL R15, -R16, R16, !P0 ;  /* 0x00000010100f7208 */ /* 0x001fce0004000100 */
.L_x_31:
[----:B------:R-:W-:Y:S05]  /*3540*/  BSYNC.RECONVERGENT B0 ;  /* 0x0000000000007941 */ /* 0x000fea0003800200 */
.L_x_30:
[----:B------:R-:W-:Y:S01]  /*3550*/  FMUL R14, R15, R15 ;  /* 0x0000000f0f0e7220 */ /* 0x000fe20000400000 */
[C---:B------:R-:W-:Y:S01]  /*3560*/  LOP3.LUT R17, R26.reuse, 0x1, RZ, 0xc0, !PT ;  /* 0x000000011a117812 */ /* 0x040fe200078ec0ff */
[----:B------:R-:W-:Y:S01]  /*3570*/  BSSY.RECONVERGENT B0, `(.L_x_35) ;  /* 0x000006a000007945 */ /* 0x000fe20003800200 */
[----:B------:R-:W-:Y:S01]  /*3580*/  LOP3.LUT P1, RZ, R26, 0x2, RZ, 0xc0, !PT ;  /* 0x000000021aff7812 */ /* 0x000fe2000782c0ff */
[----:B------:R-:W-:Y:S01]  /*3590*/  FFMA R16, R14, R22, -0.0013887860113754868507 ;  /* 0xbab607ed0e107423 */ /* 0x000fe20000000016 */
[----:B------:R-:W-:-:S04]  /*35a0*/  ISETP.NE.U32.AND P0, PT, R17, 0x1, PT ;  /* 0x000000011100780c */ /* 0x000fc80003f05070 */
[----:B------:R-:W-:Y:S02]  /*35b0*/  FSEL R17, R16, -0.00019574658654164522886, !P0 ;  /* 0xb94d415310117808 */ /* 0x000fe40004000000 */
[----:B------:R-:W-:Y:S02]  /*35c0*/  FSEL R27, R23, 0.041666727513074874878, P0 ;  /* 0x3d2aaabb171b7808 */ /* 0x000fe40000000000 */
[----:B------:R-:W-:Y:S02]  /*35d0*/  FSEL R25, R15, 1, P0 ;  /* 0x3f8000000f197808 */ /* 0x000fe40000000000 */
[----:B------:R-:W-:Y:S01]  /*35e0*/  FSEL R24, -R18, -0.4999999701976776123, P0 ;  /* 0xbeffffff12187808 */ /* 0x000fe20000000100 */
[C---:B------:R-:W-:Y:S01]  /*35f0*/  FFMA R17, R14.reuse, R17, R27 ;  /* 0x000000110e117223 */ /* 0x040fe2000000001b */
[----:B------:R-:W-:Y:S01]  /*3600*/  FSETP.GE.AND P0, PT, |R19|, 105615, PT ;  /* 0x47ce47801300780b */ /* 0x000fe20003f06200 */
[C---:B------:R-:W-:Y:S02]  /*3610*/  FFMA R16, R14.reuse, R25, RZ ;  /* 0x000000190e107223 */ /* 0x040fe400000000ff */
[----:B------:R-:W-:-:S04]  /*3620*/  FFMA R17, R14, R17, R24 ;  /* 0x000000110e117223 */ /* 0x000fc80000000018 */
[----:B------:R-:W-:-:S04]  /*3630*/  FFMA R25, R16, R17, R25 ;  /* 0x0000001110197223 */ /* 0x000fc80000000019 */
[----:B------:R-:W-:Y:S02]  /*3640*/  @P1 FADD R25, RZ, -R25 ;  /* 0x80000019ff191221 */ /* 0x000fe40000000000 */
[----:B------:R-:W-:Y:S05]  /*3650*/  @!P0 BRA `(.L_x_36) ;  /* 0x00000004006c8947 */ /* 0x000fea0003800000 */
        /* <DEDUP_REMOVED lines=9> */
.L_x_37:
        /* <DEDUP_REMOVED lines=38> */
[----:B------:R-:W-:Y:S01]  /*3950*/  @P4 IMAD.MOV.U32 R20, RZ, RZ, R8 ;  /* 0x000000ffff144224 */ /* 0x000fe200078e0008 */
[----:B------:R-:W-:Y:S01]  /*3960*/  ISETP.EQ.AND P4, PT, R17, RZ, PT ;  /* 0x000000ff1100720c */ /* 0x000fe20003f82270 */
[--C-:B------:R-:W-:Y:S01]  /*3970*/  @P2 IMAD.MOV.U32 R20, RZ, RZ, R9.reuse ;  /* 0x000000ffff142224 */ /* 0x100fe200078e0009 */
[----:B------:R-:W-:Y:S01]  /*3980*/  @P2 MOV R14, R8 ;  /* 0x00000008000e2202 */ /* 0x000fe20000000f00 */
[----:B------:R-:W-:Y:S02]  /*3990*/  @P1 IMAD.MOV.U32 R14, RZ, RZ, R9 ;  /* 0x000000ffff0e1224 */ /* 0x000fe400078e0009 */
[----:B------:R-:W-:-:S02]  /*39a0*/  @P1 IMAD.MOV.U32 R20, RZ, RZ, R10 ;  /* 0x000000ffff141224 */ /* 0x000fc400078e000a */
[----:B------:R-:W-:Y:S02]  /*39b0*/  @P0 IMAD.MOV.U32 R14, RZ, RZ, R10 ;  /* 0x000000ffff0e0224 */ /* 0x000fe400078e000a */
[--C-:B------:R-:W-:Y:S02]  /*39c0*/  @P0 IMAD.MOV.U32 R20, RZ, RZ, R11.reuse ;  /* 0x000000ffff140224 */ /* 0x100fe400078e000b */
[----:B------:R-:W-:Y:S02]  /*39d0*/  @P3 IMAD.MOV.U32 R14, RZ, RZ, R11 ;  /* 0x000000ffff0e3224 */ /* 0x000fe400078e000b */
[--C-:B------:R-:W-:Y:S01]  /*39e0*/  @P3 IMAD.MOV.U32 R20, RZ, RZ, R12.reuse ;  /* 0x000000ffff143224 */ /* 0x100fe200078e000c */
[----:B------:R-:W-:Y:S01]  /*39f0*/  @P4 MOV R20, R21 ;  /* 0x0000001500144202 */ /* 0x000fe20000000f00 */
[----:B------:R-:W-:Y:S02]  /*3a00*/  @P4 IMAD.MOV.U32 R14, RZ, RZ, R12 ;  /* 0x000000ffff0e4224 */ /* 0x000fe400078e000c */
        /* <DEDUP_REMOVED lines=13> */
.L_x_39:
[----:B------:R-:W-:Y:S05]  /*3ae0*/  BSYNC.RECONVERGENT B1 ;  /* 0x0000000000017941 */ /* 0x000fea0003800200 */
.L_x_38:
        /* <DEDUP_REMOVED lines=18> */
.L_x_36:
[----:B------:R-:W-:Y:S05]  /*3c10*/  BSYNC.RECONVERGENT B0 ;  /* 0x0000000000007941 */ /* 0x000fea0003800200 */
.L_x_35:
[----:B------:R-:W-:Y:S01]  /*3c20*/  FMUL R15, R20, R20 ;  /* 0x00000014140f7220 */ /* 0x000fe20000400000 */
[C---:B------:R-:W-:Y:S01]  /*3c30*/  LOP3.LUT R14, R21.reuse, 0x1, RZ, 0xc0, !PT ;  /* 0x00000001150e7812 */ /* 0x040fe200078ec0ff */
[----:B------:R-:W-:Y:S01]  /*3c40*/  VIADD R21, R21, 0x1 ;  /* 0x0000000115157836 */ /* 0x000fe20000000000 */
[----:B------:R-:W-:Y:S01]  /*3c50*/  UIADD3 UR5, UPT, UPT, UR5, 0x1, URZ ;  /* 0x0000000105057890 */ /* 0x000fe2000fffe0ff */
[----:B------:R-:W-:Y:S01]  /*3c60*/  FFMA R22, R15, R22, -0.0013887860113754868507 ;  /* 0xbab607ed0f167423 */ /* 0x000fe20000000016 */
[----:B------:R-:W-:Y:S01]  /*3c70*/  ISETP.NE.U32.AND P0, PT, R14, 0x1, PT ;  /* 0x000000010e00780c */ /* 0x000fe20003f05070 */
[----:B------:R-:W-:Y:S01]  /*3c80*/  FMUL R6, R6, R25 ;  /* 0x0000001906067220 */ /* 0x000fe20000400000 */
[----:B------:R-:W-:Y:S01]  /*3c90*/  LOP3.LUT P1, RZ, R21, 0x2, RZ, 0xc0, !PT ;  /* 0x0000000215ff7812 */ /* 0x000fe2000782c0ff */
[----:B------:R-:W-:Y:S01]  /*3ca0*/  UISETP.NE.AND UP1, UPT, UR5, 0x400, UPT ;  /* 0x000004000500788c */ /* 0x000fe2000bf25270 */
[----:B------:R-:W-:Y:S02]  /*3cb0*/  FSEL R14, R23, 0.041666727513074874878, !P0 ;  /* 0x3d2aaabb170e7808 */ /* 0x000fe40004000000 */
[----:B------:R-:W-:-:S02]  /*3cc0*/  FSEL R22, R22, -0.00019574658654164522886, P0 ;  /* 0xb94d415316167808 */ /* 0x000fc40000000000 */
[----:B------:R-:W-:Y:S02]  /*3cd0*/  FSEL R20, R20, 1, !P0 ;  /* 0x3f80000014147808 */ /* 0x000fe40004000000 */
[----:B------:R-:W-:Y:S01]  /*3ce0*/  FSEL R19, -R18, -0.4999999701976776123, !P0 ;  /* 0xbeffffff12137808 */ /* 0x000fe20004000100 */
[C---:B------:R-:W-:Y:S02]  /*3cf0*/  FFMA R14, R15.reuse, R22, R14 ;  /* 0x000000160f0e7223 */ /* 0x040fe4000000000e */
[C---:B------:R-:W-:Y:S02]  /*3d00*/  FFMA R17, R15.reuse, R20, RZ ;  /* 0x000000140f117223 */ /* 0x040fe400000000ff */
[----:B------:R-:W-:-:S04]  /*3d10*/  FFMA R14, R15, R14, R19 ;  /* 0x0000000e0f0e7223 */ /* 0x000fc80000000013 */
[----:B------:R-:W-:-:S04]  /*3d20*/  FFMA R14, R17, R14, R20 ;  /* 0x0000000e110e7223 */ /* 0x000fc80000000014 */
[----:B------:R-:W-:-:S04]  /*3d30*/  @P1 FADD R14, RZ, -R14 ;  /* 0x8000000eff0e1221 */ /* 0x000fc80000000000 */
[----:B------:R-:W-:-:S04]  /*3d40*/  FFMA R13, R13, R14, -R6 ;  /* 0x0000000e0d0d7223 */ /* 0x000fc80000000806 */
[----:B------:R-:W-:Y:S01]  /*3d50*/  FADD R2, R13, R2 ;  /* 0x000000020d027221 */ /* 0x000fe20000000000 */
[----:B------:R-:W-:Y:S06]  /*3d60*/  BRA.U UP1, `(.L_x_40) ;  /* 0xffffffc501187547 */ /* 0x000fec000b83ffff */
[----:B------:R-:W-:Y:S06]  /*3d70*/  BAR.SYNC.DEFER_BLOCKING 0x0 ;  /* 0x0000000000007b1d */ /* 0x000fec0000010000 */
[----:B------:R-:W-:Y:S05]  /*3d80*/  BRA.U UP0, `(.L_x_41) ;  /* 0xffffffc100d07547 */ /* 0x000fea000b83ffff */
[----:B------:R-:W0:Y:S02]  /*3d90*/  LDC.64 R6, c[0x0][0x380] ;  /* 0x0000e000ff067b82 */ /* 0x000e240000000a00 */
[----:B0-----:R-:W-:-:S05]  /*3da0*/  IMAD.WIDE R6, R0, 0x8, R6 ;  /* 0x0000000800067825 */ /* 0x001fca00078e0206 */
[----:B------:R-:W-:Y:S04]  /*3db0*/  STG.E desc[UR12][R6.64], R3 ;  /* 0x0000000306007986 */ /* 0x000fe8000c10190c */
[----:B------:R-:W-:Y:S04]  /*3dc0*/  STG.E desc[UR12][R6.64+0x4], R4 ;  /* 0x0000040406007986 */ /* 0x000fe8000c10190c */
[----:B------:R-:W-:Y:S04]  /*3dd0*/  STG.E desc[UR12][R6.64+0x8000], R5 ;  /* 0x0080000506007986 */ /* 0x000fe8000c10190c */
[----:B------:R-:W-:Y:S01]  /*3de0*/  STG.E desc[UR12][R6.64+0x8004], R2 ;  /* 0x0080040206007986 */ /* 0x000fe2000c10190c */
[----:B------:R-:W-:Y:S05]  /*3df0*/  EXIT ;  /* 0x000000000000794d */ /* 0x000fea0003800000 */
        .weak           $__internal_0_$__cuda_sm20_div_u16
        .type           $__internal_0_$__cuda_sm20_div_u16,@function
        .size           $__internal_0_$__cuda_sm20_div_u16,(.L_x_43 - $__internal_0_$__cuda_sm20_div_u16)
$__internal_0_$__cuda_sm20_div_u16:
[----:B------:R-:W0:Y:S01]  /*3e00*/  I2F.U16 R2, UR5 ;  /* 0x0000000500027d06 */ /* 0x000e220008101000 */
[----:B------:R-:W-:Y:S01]  /*3e10*/  IMAD.MOV.U32 R3, RZ, RZ, 0x4b800000 ;  /* 0x4b800000ff037424 */ /* 0x000fe200078e00ff */
[----:B------:R-:W-:Y:S01]  /*3e20*/  UISETP.NE.U32.AND UP0, UPT, UR5, URZ, UPT ;  /* 0x000000ff0500728c */ /* 0x000fe2000bf05070 */
[C---:B0-----:R-:W-:Y:S02]  /*3e30*/  FSETP.GEU.AND P1, PT, |R2|.reuse, 1.175494350822287508e-38, PT ;  /* 0x008000000200780b */ /* 0x041fe40003f2e200 */
[----:B------:R-:W-:Y:S02]  /*3e40*/  FSETP.GT.AND P0, PT, |R2|, 8.50705917302346158658e+37, PT ;  /* 0x7e8000000200780b */ /* 0x000fe40003f04200 */
[----:B------:R-:W-:-:S04]  /*3e50*/  FSEL R3, R3, 1, !P1 ;  /* 0x3f80000003037808 */ /* 0x000fc80004800000 */
[----:B------:R-:W-:-:S05]  /*3e60*/  FSEL R3, R3, 0.25, !P0 ;  /* 0x3e80000003037808 */ /* 0x000fca0004000000 */
[----:B------:R-:W-:Y:S01]  /*3e70*/  FMUL R4, R2, R3 ;  /* 0x0000000302047220 */ /* 0x000fe20000400000 */
[----:B------:R-:W-:-:S05]  /*3e80*/  I2FP.F32.U32.RZ R2, 0x2000 ;  /* 0x0000200000027845 */ /* 0x000fca000020d000 */
[----:B------:R-:W0:Y:S02]  /*3e90*/  MUFU.RCP R4, R4 ;  /* 0x0000000400047308 */ /* 0x000e240000001000 */
[----:B0-----:R-:W-:-:S04]  /*3ea0*/  FMUL R3, R3, R4 ;  /* 0x0000000403037220 */ /* 0x001fc80000400000 */
[----:B------:R-:W-:-:S04]  /*3eb0*/  VIADD R3, R3, 0x2 ;  /* 0x0000000203037836 */ /* 0x000fc80000000000 */
[----:B------:R-:W-:Y:S01]  /*3ec0*/  FMUL.RZ R5, R2, R3 ;  /* 0x0000000302057220 */ /* 0x000fe2000040c000 */
[----:B------:R-:W-:Y:S02]  /*3ed0*/  IMAD.MOV.U32 R2, RZ, RZ, R6 ;  /* 0x000000ffff027224 */ /* 0x000fe400078e0006 */
[----:B------:R-:W-:-:S03]  /*3ee0*/  IMAD.MOV.U32 R3, RZ, RZ, 0x0 ;  /* 0x00000000ff037424 */ /* 0x000fc600078e00ff */
[----:B------:R-:W0:Y:S02]  /*3ef0*/  F2I.U32.TRUNC.NTZ R5, R5 ;  /* 0x0000000500057305 */ /* 0x000e24000020f000 */
[----:B0-----:R-:W-:-:S13]  /*3f00*/  R2UR UR4, R5 ;  /* 0x00000000050472ca */ /* 0x001fda00000e0000 */
[----:B------:R-:W-:-:S07]  /*3f10*/  ULOP3.LUT UR4, UR4, 0xffff, URZ, 0xc0, !UPT ;  /* 0x0000ffff04047892 */ /* 0x000fce000f8ec0ff */
[----:B------:R-:W-:Y:S01]  /*3f20*/  @!UP0 UMOV UR4, 0xffffffff ;  /* 0xffffffff00048882 */ /* 0x000fe20000000000 */
[----:B------:R-:W-:Y:S05]  /*3f30*/  RET.REL.NODEC R2 `(_Z15calcCooleyTukeyP10complexNumS0_) ;  /* 0xffffffc002307950 */ /* 0x000fea0003c3ffff */
.L_x_42:
[----:B------:R-:W-:-:S00]  /*3f40*/  BRA `(.L_x_42) ;  /* 0xfffffffc00fc7947 */ /* 0x000fc0000383ffff */
[----:B------:R-:W-:-:S00]  /*3f50*/  NOP ;  /* 0x0000000000007918 */ /* 0x000fc00000000000 */
        /* <DEDUP_REMOVED lines=10> */
.L_x_43:


//--------------------- .nv.global.init           --------------------------
	.section	.nv.global.init,"aw",@progbits
	.align	4
.nv.global.init:
	.type		__cudart_i2opi_f,@object
	.size		__cudart_i2opi_f,(.L_0 - __cudart_i2opi_f)
__cudart_i2opi_f:
        /*0000*/ 	.byte	0x41, 0x90, 0x43, 0x3c, 0x99, 0x95, 0x62, 0xdb, 0xc0, 0xdd, 0x34, 0xf5, 0xd1, 0x57, 0x27, 0xfc
        /*0010*/ 	.byte	0x29, 0x15, 0x44, 0x4e, 0x6e, 0x83, 0xf9, 0xa2
.L_0:


//--------------------- .nv.shared._Z15calcCooleyTukeyP10complexNumS0_ --------------------------
	.section	.nv.shared._Z15calcCooleyTukeyP10complexNumS0_,"aw",@nobits
	.sectionflags	@""
	.align	4
.nv.shared._Z15calcCooleyTukeyP10complexNumS0_:
	.zero		9216


//--------------------- .nv.shared.reserved.0     --------------------------
	.section	.nv.shared.reserved.0,"aw",@nobits
	.weak		__nv_reservedSMEM_offset_0_alias
	.size		__nv_reservedSMEM_offset_0_alias, 0, 64
	.other		__nv_reservedSMEM_offset_0_alias,@"STO_CUDA_RESERVED_SHARED STV_DEFAULT"
__nv_reservedSMEM_offset_0_alias:
	.zero		0
	.zero		64


//--------------------- .nv.constant0._Z15calcCooleyTukeyP10complexNumS0_ --------------------------
	.section	.nv.constant0._Z15calcCooleyTukeyP10complexNumS0_,"a",@progbits
	.sectionflags	@""
	.align	4
.nv.constant0._Z15calcCooleyTukeyP10complexNumS0_:
	.zero		912


//--------------------- SYMBOLS --------------------------

	.type		.nv.reservedSmem.offset0,@object
	.size		.nv.reservedSmem.offset0,0x4
	.type		.nv.reservedSmem.cap,@object
	.size		.nv.reservedSmem.cap,0x4
